// auto-generated by cutlass_sweep.gemm — config: {"arch": "sm_100", "cluster_m": 2, "cluster_n": 1, "dtype": "fp16", "stages": 4, "tile_k": 32, "tile_m": 64, "tile_n": 256}
#include "cutlass/cutlass.h"
#include "cutlass/gemm/collective/collective_builder.hpp"
#include "cutlass/gemm/device/gemm_universal_adapter.h"
#include "cutlass/gemm/kernel/gemm_universal.hpp"
#include "cutlass/epilogue/collective/collective_builder.hpp"

using ElemA = cutlass::half_t;
using ElemB = cutlass::half_t;
using ElemCD = cutlass::half_t;
using Acc  = float;
using TileShape    = cute::Shape<cute::_64, cute::_256, cute::_32>;
using ClusterShape = cute::Shape<cute::_2, cute::_1, cute::_1>;

using CollectiveEpilogue = typename cutlass::epilogue::collective::CollectiveBuilder<
    cutlass::arch::Sm100, cutlass::arch::OpClassTensorOp,
    TileShape, ClusterShape,
    cutlass::epilogue::collective::EpilogueTileAuto,
    Acc, Acc,
    ElemCD, cutlass::layout::RowMajor, 128 / cutlass::sizeof_bits<ElemCD>::value,
    ElemCD, cutlass::layout::RowMajor, 128 / cutlass::sizeof_bits<ElemCD>::value,
    cutlass::epilogue::collective::EpilogueScheduleAuto
  >::CollectiveOp;

using CollectiveMainloop = typename cutlass::gemm::collective::CollectiveBuilder<
    cutlass::arch::Sm100, cutlass::arch::OpClassTensorOp,
    ElemA, cutlass::layout::RowMajor, 128 / cutlass::sizeof_bits<ElemA>::value,
    ElemB, cutlass::layout::ColumnMajor, 128 / cutlass::sizeof_bits<ElemB>::value,
    Acc,
    TileShape, ClusterShape,
    cutlass::gemm::collective::StageCount<4>,
    cutlass::gemm::collective::KernelScheduleAuto
  >::CollectiveOp;

using GemmKernel = cutlass::gemm::kernel::GemmUniversal<
    cute::Shape<int,int,int,int>,
    CollectiveMainloop,
    CollectiveEpilogue
>;
using Gemm = cutlass::gemm::device::GemmUniversalAdapter<GemmKernel>;

// Force the device kernel symbol into the cubin without needing a host main.
auto* _anchor = &cutlass::device_kernel<GemmKernel>;


// ===== COMPILED SASS (sm_100a) =====

	.target	sm_100a

	.elftype	@"ET_EXEC"


//--------------------- .note.nv.tkinfo           --------------------------
	.section	.note.nv.tkinfo,"",@"SHT_NOTE"
	.sectionflags	@"SHF_NOTE_NV_TKINFO"
	.tkinfo
        /*0018*/ 	.word	0x00000002
        /*0030*/ 	.string	""
        /*0030*/ 	.string	"ptxas"
        /*0030*/ 	.string	"Cuda compilation tools, release 13.0, V13.0.88"
        /*0030*/ 	.string	"Build cuda_13.0.r13.0/compiler.36424714_0"
        /*0030*/ 	.string	"-arch sm_100a -m 64 "



//--------------------- .note.nv.cuinfo           --------------------------
	.section	.note.nv.cuinfo,"",@"SHT_NOTE"
	.sectionflags	@"SHF_NOTE_NV_CUINFO"
        /*0018*/ 	.short	0x0002
        /*001a*/ 	.short	0x0064
        /*001c*/ 	.short	0x0082
	.zero		2


//--------------------- .nv.info                  --------------------------
	.section	.nv.info,"",@"SHT_CUDA_INFO"
	.align	4


	//----- nvinfo : EIATTR_REGCOUNT
	.align		4
        /*0000*/ 	.byte	0x04, 0x2f
        /*0002*/ 	.short	(.L_19 - .L_18)
	.align		4
.L_18:
        /*0004*/ 	.word	index@(_ZN7cutlass13device_kernelINS_4gemm6kernel13GemmUniversalIN4cute5tupleIJiiiiEEENS1_10collective13CollectiveMmaINS1_35MainloopSm100TmaUmmaWarpSpecializedILi4ELi2ELi4ENS5_IJNS4_1CILi2EEENSA_ILi1EEESC_EEEEENS5_IJNSA_ILi64EEENSA_ILi256EEENSA_ILi32EEEEEENS_6half_tENS5_IJlSC_lEEESJ_SK_NS4_8TiledMMAINS4_8MMA_AtomIJNS4_20SM100_MMA_F16BF16_SSISJ_SJ_fLi64ELi256ELNS4_4UMMA5MajorE0ELSP_0ELNSO_7ScaleInE0ELSQ_0EEEEEENS4_6LayoutINS5_IJSC_SC_SC_EEENS5_IJNSA_ILi0EEESV_SV_EEEEENS5_IJNS4_10UnderscoreESY_SY_EEEEENS4_13SM90_TMA_LOADENS4_14ComposedLayoutINS4_7SwizzleILi2ELi4ELi3EEENS4_18smem_ptr_flag_bitsILi16EEENST_INS5_IJNSA_ILi8EEESH_EEENS5_IJSH_SC_EEEEEEEvNS4_8identityENS4_23SM90_TMA_LOAD_MULTICASTES1B_vS1C_EENS_8epilogue10collective18CollectiveEpilogueINS1F_23Sm100TmaWarpSpecializedILi4ELi2ELi32ELb1ELb0EEEJSI_NS5_IJNST_ISF_SC_EES1K_EEESJ_SK_SJ_SK_NS1F_6fusion15FusionCallbacksIS1J_NS1M_17LinearCombinationISJ_fSJ_fLNS_15FloatRoundStyleE2EEESI_S1L_JEEENS4_5SM1004TMEM4LOAD26SM100_TMEM_LOAD_16dp256b8xES11_NS12_INS13_ILi3ELi4ELi3EEES16_NST_INS5_IJS17_SF_EEENS5_IJSF_SC_EEEEEEENS4_17SM75_U32x4_LDSM_NENS4_14SM90_TMA_STOREES20_NS4_17SM90_U32x4_STSM_NENS4_39AutoVectorizingCopyWithAssumedAlignmentILi128EEEEEEvvEEEEvNT_6ParamsE)
        /*0008*/ 	.word	0x0000007a


	//----- nvinfo : EIATTR_FRAME_SIZE
	.align		4
.L_19:
        /*000c*/ 	.byte	0x04, 0x11
        /*000e*/ 	.short	(.L_21 - .L_20)
	.align		4
.L_20:
        /*0010*/ 	.word	index@($__internal_2_$__cuda_sm10x_tcgen05_guardrail_trap_unallocated_columns_being_dealloced)
        /*0014*/ 	.word	0x00000000


	//----- nvinfo : EIATTR_FRAME_SIZE
	.align		4
.L_21:
        /*0018*/ 	.byte	0x04, 0x11
        /*001a*/ 	.short	(.L_23 - .L_22)
	.align		4
.L_22:
        /*001c*/ 	.word	index@($__internal_1_$__cuda_sm10x_tcgen05_guardrail_trap_phase_invalid_during_alloc)
        /*0020*/ 	.word	0x00000000


	//----- nvinfo : EIATTR_FRAME_SIZE
	.align		4
.L_23:
        /*0024*/ 	.byte	0x04, 0x11
        /*0026*/ 	.short	(.L_25 - .L_24)
	.align		4
.L_24:
        /*0028*/ 	.word	index@($__internal_0_$__cuda_sm10x_tcgen05_guardrail_trap_col_being_dealloced_not_returned_by_alloc)
        /*002c*/ 	.word	0x00000000


	//----- nvinfo : EIATTR_FRAME_SIZE
	.align		4
.L_25:
        /*0030*/ 	.byte	0x04, 0x11
        /*0032*/ 	.short	(.L_27 - .L_26)
	.align		4
.L_26:
        /*0034*/ 	.word	index@(_ZN7cutlass13device_kernelINS_4gemm6kernel13GemmUniversalIN4cute5tupleIJiiiiEEENS1_10collective13CollectiveMmaINS1_35MainloopSm100TmaUmmaWarpSpecializedILi4ELi2ELi4ENS5_IJNS4_1CILi2EEENSA_ILi1EEESC_EEEEENS5_IJNSA_ILi64EEENSA_ILi256EEENSA_ILi32EEEEEENS_6half_tENS5_IJlSC_lEEESJ_SK_NS4_8TiledMMAINS4_8MMA_AtomIJNS4_20SM100_MMA_F16BF16_SSISJ_SJ_fLi64ELi256ELNS4_4UMMA5MajorE0ELSP_0ELNSO_7ScaleInE0ELSQ_0EEEEEENS4_6LayoutINS5_IJSC_SC_SC_EEENS5_IJNSA_ILi0EEESV_SV_EEEEENS5_IJNS4_10UnderscoreESY_SY_EEEEENS4_13SM90_TMA_LOADENS4_14ComposedLayoutINS4_7SwizzleILi2ELi4ELi3EEENS4_18smem_ptr_flag_bitsILi16EEENST_INS5_IJNSA_ILi8EEESH_EEENS5_IJSH_SC_EEEEEEEvNS4_8identityENS4_23SM90_TMA_LOAD_MULTICASTES1B_vS1C_EENS_8epilogue10collective18CollectiveEpilogueINS1F_23Sm100TmaWarpSpecializedILi4ELi2ELi32ELb1ELb0EEEJSI_NS5_IJNST_ISF_SC_EES1K_EEESJ_SK_SJ_SK_NS1F_6fusion15FusionCallbacksIS1J_NS1M_17LinearCombinationISJ_fSJ_fLNS_15FloatRoundStyleE2EEESI_S1L_JEEENS4_5SM1004TMEM4LOAD26SM100_TMEM_LOAD_16dp256b8xES11_NS12_INS13_ILi3ELi4ELi3EEES16_NST_INS5_IJS17_SF_EEENS5_IJSF_SC_EEEEEEENS4_17SM75_U32x4_LDSM_NENS4_14SM90_TMA_STOREES20_NS4_17SM90_U32x4_STSM_NENS4_39AutoVectorizingCopyWithAssumedAlignmentILi128EEEEEEvvEEEEvNT_6ParamsE)
        /*0038*/ 	.word	0x00000000


	//----- nvinfo : EIATTR_MIN_STACK_SIZE
	.align		4
.L_27:
        /*003c*/ 	.byte	0x04, 0x12
        /*003e*/ 	.short	(.L_29 - .L_28)
	.align		4
.L_28:
        /*0040*/ 	.word	index@(_ZN7cutlass13device_kernelINS_4gemm6kernel13GemmUniversalIN4cute5tupleIJiiiiEEENS1_10collective13CollectiveMmaINS1_35MainloopSm100TmaUmmaWarpSpecializedILi4ELi2ELi4ENS5_IJNS4_1CILi2EEENSA_ILi1EEESC_EEEEENS5_IJNSA_ILi64EEENSA_ILi256EEENSA_ILi32EEEEEENS_6half_tENS5_IJlSC_lEEESJ_SK_NS4_8TiledMMAINS4_8MMA_AtomIJNS4_20SM100_MMA_F16BF16_SSISJ_SJ_fLi64ELi256ELNS4_4UMMA5MajorE0ELSP_0ELNSO_7ScaleInE0ELSQ_0EEEEEENS4_6LayoutINS5_IJSC_SC_SC_EEENS5_IJNSA_ILi0EEESV_SV_EEEEENS5_IJNS4_10UnderscoreESY_SY_EEEEENS4_13SM90_TMA_LOADENS4_14ComposedLayoutINS4_7SwizzleILi2ELi4ELi3EEENS4_18smem_ptr_flag_bitsILi16EEENST_INS5_IJNSA_ILi8EEESH_EEENS5_IJSH_SC_EEEEEEEvNS4_8identityENS4_23SM90_TMA_LOAD_MULTICASTES1B_vS1C_EENS_8epilogue10collective18CollectiveEpilogueINS1F_23Sm100TmaWarpSpecializedILi4ELi2ELi32ELb1ELb0EEEJSI_NS5_IJNST_ISF_SC_EES1K_EEESJ_SK_SJ_SK_NS1F_6fusion15FusionCallbacksIS1J_NS1M_17LinearCombinationISJ_fSJ_fLNS_15FloatRoundStyleE2EEESI_S1L_JEEENS4_5SM1004TMEM4LOAD26SM100_TMEM_LOAD_16dp256b8xES11_NS12_INS13_ILi3ELi4ELi3EEES16_NST_INS5_IJS17_SF_EEENS5_IJSF_SC_EEEEEEENS4_17SM75_U32x4_LDSM_NENS4_14SM90_TMA_STOREES20_NS4_17SM90_U32x4_STSM_NENS4_39AutoVectorizingCopyWithAssumedAlignmentILi128EEEEEEvvEEEEvNT_6ParamsE)
        /*0044*/ 	.word	0x00000000
.L_29:


//--------------------- .nv.compat                --------------------------
	.section	.nv.compat,"",@"SHT_CUDA_COMPAT_INFO"
	.align	4
        /*0000*/ 	.byte	0x02, 0x09, 0x01, 0x00, 0x02, 0x02, 0x02, 0x00, 0x02, 0x05, 0x05, 0x00, 0x03, 0x07, 0x01, 0x01
        /*0010*/ 	.byte	0x02, 0x03, 0x01, 0x00, 0x02, 0x06, 0x01, 0x00, 0x04, 0x0b, 0x08, 0x00, 0x09, 0x00, 0x00, 0x00
        /*0020*/ 	.byte	0x00, 0x00, 0x00, 0x00


//--------------------- .nv.info._ZN7cutlass13device_kernelINS_4gemm6kernel13GemmUniversalIN4cute5tupleIJiiiiEEENS1_10collective13CollectiveMmaINS1_35MainloopSm100TmaUmmaWarpSpecializedILi4ELi2ELi4ENS5_IJNS4_1CILi2EEENSA_ILi1EEESC_EEEEENS5_IJNSA_ILi64EEENSA_ILi256EEENSA_ILi32EEEEEENS_6half_tENS5_IJlSC_lEEESJ_SK_NS4_8TiledMMAINS4_8MMA_AtomIJNS4_20SM100_MMA_F16BF16_SSISJ_SJ_fLi64ELi256ELNS4_4UMMA5MajorE0ELSP_0ELNSO_7ScaleInE0ELSQ_0EEEEEENS4_6LayoutINS5_IJSC_SC_SC_EEENS5_IJNSA_ILi0EEESV_SV_EEEEENS5_IJNS4_10UnderscoreESY_SY_EEEEENS4_13SM90_TMA_LOADENS4_14ComposedLayoutINS4_7SwizzleILi2ELi4ELi3EEENS4_18smem_ptr_flag_bitsILi16EEENST_INS5_IJNSA_ILi8EEESH_EEENS5_IJSH_SC_EEEEEEEvNS4_8identityENS4_23SM90_TMA_LOAD_MULTICASTES1B_vS1C_EENS_8epilogue10collective18CollectiveEpilogueINS1F_23Sm100TmaWarpSpecializedILi4ELi2ELi32ELb1ELb0EEEJSI_NS5_IJNST_ISF_SC_EES1K_EEESJ_SK_SJ_SK_NS1F_6fusion15FusionCallbacksIS1J_NS1M_17LinearCombinationISJ_fSJ_fLNS_15FloatRoundStyleE2EEESI_S1L_JEEENS4_5SM1004TMEM4LOAD26SM100_TMEM_LOAD_16dp256b8xES11_NS12_INS13_ILi3ELi4ELi3EEES16_NST_INS5_IJS17_SF_EEENS5_IJSF_SC_EEEEEEENS4_17SM75_U32x4_LDSM_NENS4_14SM90_TMA_STOREES20_NS4_17SM90_U32x4_STSM_NENS4_39AutoVectorizingCopyWithAssumedAlignmentILi128EEEEEEvvEEEEvNT_6ParamsE --------------------------
	.section	.nv.info._ZN7cutlass13device_kernelINS_4gemm6kernel13GemmUniversalIN4cute5tupleIJiiiiEEENS1_10collective13CollectiveMmaINS1_35MainloopSm100TmaUmmaWarpSpecializedILi4ELi2ELi4ENS5_IJNS4_1CILi2EEENSA_ILi1EEESC_EEEEENS5_IJNSA_ILi64EEENSA_ILi256EEENSA_ILi32EEEEEENS_6half_tENS5_IJlSC_lEEESJ_SK_NS4_8TiledMMAINS4_8MMA_AtomIJNS4_20SM100_MMA_F16BF16_SSISJ_SJ_fLi64ELi256ELNS4_4UMMA5MajorE0ELSP_0ELNSO_7ScaleInE0ELSQ_0EEEEEENS4_6LayoutINS5_IJSC_SC_SC_EEENS5_IJNSA_ILi0EEESV_SV_EEEEENS5_IJNS4_10UnderscoreESY_SY_EEEEENS4_13SM90_TMA_LOADENS4_14ComposedLayoutINS4_7SwizzleILi2ELi4ELi3EEENS4_18smem_ptr_flag_bitsILi16EEENST_INS5_IJNSA_ILi8EEESH_EEENS5_IJSH_SC_EEEEEEEvNS4_8identityENS4_23SM90_TMA_LOAD_MULTICASTES1B_vS1C_EENS_8epilogue10collective18CollectiveEpilogueINS1F_23Sm100TmaWarpSpecializedILi4ELi2ELi32ELb1ELb0EEEJSI_NS5_IJNST_ISF_SC_EES1K_EEESJ_SK_SJ_SK_NS1F_6fusion15FusionCallbacksIS1J_NS1M_17LinearCombinationISJ_fSJ_fLNS_15FloatRoundStyleE2EEESI_S1L_JEEENS4_5SM1004TMEM4LOAD26SM100_TMEM_LOAD_16dp256b8xES11_NS12_INS13_ILi3ELi4ELi3EEES16_NST_INS5_IJS17_SF_EEENS5_IJSF_SC_EEEEEEENS4_17SM75_U32x4_LDSM_NENS4_14SM90_TMA_STOREES20_NS4_17SM90_U32x4_STSM_NENS4_39AutoVectorizingCopyWithAssumedAlignmentILi128EEEEEEvvEEEEvNT_6ParamsE,"",@"SHT_CUDA_INFO"
	.sectionflags	@""
	.align	4


	//----- nvinfo : EIATTR_CUDA_API_VERSION
	.align		4
        /*0000*/ 	.byte	0x04, 0x37
        /*0002*/ 	.short	(.L_31 - .L_30)
.L_30:
        /*0004*/ 	.word	0x00000082


	//----- nvinfo : EIATTR_KPARAM_INFO
	.align		4
.L_31:
        /*0008*/ 	.byte	0x04, 0x17
        /*000a*/ 	.short	(.L_33 - .L_32)
.L_32:
        /*000c*/ 	.word	0x00000000
        /*0010*/ 	.short	0x0000
        /*0012*/ 	.short	0x0000
        /*0014*/ 	.byte	0x00, 0xf0, 0x01, 0x20


	//----- nvinfo : EIATTR_AT_ENTRY_FRAGMENTS
	.align		4
.L_33:
        /*0018*/ 	.byte	0x04, 0x4f
        /*001a*/ 	.short	(.L_35 - .L_34)


	//   ....[0]....
.L_34:
        /*001c*/ 	.word	0x00000006


	//----- nvinfo : EIATTR_RESERVED_SMEM_USED
	.align		4
.L_35:
        /*0020*/ 	.byte	0x01, 0x41
	.zero		2


	//----- nvinfo : EIATTR_SPARSE_MMA_MASK
	.align		4
        /*0024*/ 	.byte	0x03, 0x50
        /*0026*/ 	.short	0x0000


	//----- nvinfo : EIATTR_TCGEN05_1CTA_USED
	.align		4
        /*0028*/ 	.byte	0x01, 0x51
	.zero		2


	//----- nvinfo : EIATTR_MAXREG_COUNT
	.align		4
        /*002c*/ 	.byte	0x03, 0x1b
        /*002e*/ 	.short	0x00ff


	//----- nvinfo : EIATTR_NUM_BARRIERS
	.align		4
        /*0030*/ 	.byte	0x02, 0x4c
        /*0032*/ 	.byte	0x07
	.zero		1


	//----- nvinfo : EIATTR_EXTERNS
	.align		4
        /*0034*/ 	.byte	0x04, 0x0f
        /*0036*/ 	.short	(.L_37 - .L_36)


	//   ....[0]....
	.align		4
.L_36:
        /*0038*/ 	.word	index@(__assertfail)


	//----- nvinfo : EIATTR_MERCURY_ISA_VERSION
	.align		4
.L_37:
        /*003c*/ 	.byte	0x03, 0x5f
        /*003e*/ 	.short	0x0101


	//----- nvinfo : EIATTR_INT_WARP_WIDE_INSTR_OFFSETS
	.align		4
        /*0040*/ 	.byte	0x04, 0x31
        /*0042*/ 	.short	(.L_39 - .L_38)


	//   ....[0]....
.L_38:
        /*0044*/ 	.word	0x00003c30


	//   ....[1]....
        /*0048*/ 	.word	0x00003c50


	//   ....[2]....
        /*004c*/ 	.word	0x00003c80


	//   ....[3]....
        /*0050*/ 	.word	0x00004890


	//   ....[4]....
        /*0054*/ 	.word	0x000048f0


	//   ....[5]....
        /*0058*/ 	.word	0x000049d0


	//   ....[6]....
        /*005c*/ 	.word	0x00004a50


	//   ....[7]....
        /*0060*/ 	.word	0x00004b40


	//   ....[8]....
        /*0064*/ 	.word	0x00004bd0


	//   ....[9]....
        /*0068*/ 	.word	0x00004cc0


	//   ....[10]....
        /*006c*/ 	.word	0x00004d70


	//----- nvinfo : EIATTR_COOP_GROUP_MASK_REGIDS
	.align		4
.L_39:
        /*0070*/ 	.byte	0x04, 0x29
        /*0072*/ 	.short	(.L_41 - .L_40)


	//   ....[0]....
.L_40:
        /*0074*/ 	.word	0xffffffff


	//   ....[1]....
        /*0078*/ 	.word	0xffffffff


	//   ....[2]....
        /*007c*/ 	.word	0xffffffff


	//   ....[3]....
        /*0080*/ 	.word	0xffffffff


	//   ....[4]....
        /*0084*/ 	.word	0xffffffff


	//   ....[5]....
        /*0088*/ 	.word	0xffffffff


	//   ....[6]....
        /*008c*/ 	.word	0xffffffff


	//   ....[7]....
        /*0090*/ 	.word	0xffffffff


	//   ....[8]....
        /*0094*/ 	.word	0xffffffff


	//   ....[9]....
        /*0098*/ 	.word	0xffffffff


	//   ....[10]....
        /*009c*/ 	.word	0xffffffff


	//   ....[11]....
        /*00a0*/ 	.word	0xffffffff


	//   ....[12]....
        /*00a4*/ 	.word	0xffffffff


	//   ....[13]....
        /*00a8*/ 	.word	0xffffffff


	//----- nvinfo : EIATTR_COOP_GROUP_INSTR_OFFSETS
	.align		4
.L_41:
        /*00ac*/ 	.byte	0x04, 0x28
        /*00ae*/ 	.short	(.L_43 - .L_42)


	//   ....[0]....
.L_42:
        /*00b0*/ 	.word	0x00000080


	//   ....[1]....
        /*00b4*/ 	.word	0x000004f0


	//   ....[2]....
        /*00b8*/ 	.word	0x00000690


	//   ....[3]....
        /*00bc*/ 	.word	0x00000830


	//   ....[4]....
        /*00c0*/ 	.word	0x00000930


	//   ....[5]....
        /*00c4*/ 	.word	0x00000aa0


	//   ....[6]....
        /*00c8*/ 	.word	0x00000c40


	//   ....[7]....
        /*00cc*/ 	.word	0x00000df0


	//   ....[8]....
        /*00d0*/ 	.word	0x00002010


	//   ....[9]....
        /*00d4*/ 	.word	0x00002f00


	//   ....[10]....
        /*00d8*/ 	.word	0x00003110


	//   ....[11]....
        /*00dc*/ 	.word	0x00003140


	//   ....[12]....
        /*00e0*/ 	.word	0x00003b10


	//   ....[13]....
        /*00e4*/ 	.word	0x00003d40


	//----- nvinfo : EIATTR_VRC_CTA_INIT_COUNT
	.align		4
.L_43:
        /*00e8*/ 	.byte	0x02, 0x4a
        /*00ea*/ 	.byte	0x80
	.zero		1


	//----- nvinfo : EIATTR_SYSCALL_OFFSETS
	.align		4
        /*00ec*/ 	.byte	0x04, 0x46
        /*00ee*/ 	.short	(.L_45 - .L_44)


	//   ....[0]....
.L_44:
        /*00f0*/ 	.word	0x00005a00


	//   ....[1]....
        /*00f4*/ 	.word	0x00005af0


	//   ....[2]....
        /*00f8*/ 	.word	0x00006360


	//   ....[3]....
        /*00fc*/ 	.word	0x00007020


	//   ....[4]....
        /*0100*/ 	.word	0x00007c90


	//   ....[5]....
        /*0104*/ 	.word	0x000088f0


	//----- nvinfo : EIATTR_MBARRIER_INSTR_OFFSETS
	.align		4
.L_45:
        /*0108*/ 	.byte	0x04, 0x39
        /*010a*/ 	.short	(.L_47 - .L_46)


	//   ....[0]....
.L_46:
        /*010c*/ 	.word	0x00000600
        /*0110*/ 	.word	0x000000ff
        /*0114*/ 	.word	0x00000000
        /*0118*/ 	.short	0x0100
        /*011a*/ 	.byte	0x04
	.zero		1


	//   ....[1]....
        /*011c*/ 	.word	0x00000610
        /*0120*/ 	.word	0x000000ff
        /*0124*/ 	.word	0x00000020
        /*0128*/ 	.short	0x0100
        /*012a*/ 	.byte	0x04
	.zero		1


	//   ....[2]....
        /*012c*/ 	.word	0x00000620
        /*0130*/ 	.word	0x000000ff
        /*0134*/ 	.word	0x00000008
        /*0138*/ 	.short	0x0100
        /*013a*/ 	.byte	0x04
	.zero		1


	//   ....[3]....
        /*013c*/ 	.word	0x00000630
        /*0140*/ 	.word	0x000000ff
        /*0144*/ 	.word	0x00000028
        /*0148*/ 	.short	0x0100
        /*014a*/ 	.byte	0x04
	.zero		1


	//   ....[4]....
        /*014c*/ 	.word	0x00000640
        /*0150*/ 	.word	0x000000ff
        /*0154*/ 	.word	0x00000010
        /*0158*/ 	.short	0x0100
        /*015a*/ 	.byte	0x04
	.zero		1


	//   ....[5]....
        /*015c*/ 	.word	0x00000650
        /*0160*/ 	.word	0x000000ff
        /*0164*/ 	.word	0x00000030
        /*0168*/ 	.short	0x0100
        /*016a*/ 	.byte	0x04
	.zero		1


	//   ....[6]....
        /*016c*/ 	.word	0x00000660
        /*0170*/ 	.word	0x000000ff
        /*0174*/ 	.word	0x00000018
        /*0178*/ 	.short	0x0100
        /*017a*/ 	.byte	0x04
	.zero		1


	//   ....[7]....
        /*017c*/ 	.word	0x00000670
        /*0180*/ 	.word	0x000000ff
        /*0184*/ 	.word	0x00000038
        /*0188*/ 	.short	0x0100
        /*018a*/ 	.byte	0x04
	.zero		1


	//   ....[8]....
        /*018c*/ 	.word	0x000007a0
        /*0190*/ 	.word	0x000000ff
        /*0194*/ 	.word	0x00000040
        /*0198*/ 	.short	0x0100
        /*019a*/ 	.byte	0x04
	.zero		1


	//   ....[9]....
        /*019c*/ 	.word	0x000007b0
        /*01a0*/ 	.word	0x000000ff
        /*01a4*/ 	.word	0x00000060
        /*01a8*/ 	.short	0x0100
        /*01aa*/ 	.byte	0x04
	.zero		1


	//   ....[10]....
        /*01ac*/ 	.word	0x000007c0
        /*01b0*/ 	.word	0x000000ff
        /*01b4*/ 	.word	0x00000048
        /*01b8*/ 	.short	0x0100
        /*01ba*/ 	.byte	0x04
	.zero		1


	//   ....[11]....
        /*01bc*/ 	.word	0x000007d0
        /*01c0*/ 	.word	0x000000ff
        /*01c4*/ 	.word	0x00000068
        /*01c8*/ 	.short	0x0100
        /*01ca*/ 	.byte	0x04
	.zero		1


	//   ....[12]....
        /*01cc*/ 	.word	0x000007e0
        /*01d0*/ 	.word	0x000000ff
        /*01d4*/ 	.word	0x00000050
        /*01d8*/ 	.short	0x0100
        /*01da*/ 	.byte	0x04
	.zero		1


	//   ....[13]....
        /*01dc*/ 	.word	0x000007f0
        /*01e0*/ 	.word	0x000000ff
        /*01e4*/ 	.word	0x00000070
        /*01e8*/ 	.short	0x0100
        /*01ea*/ 	.byte	0x04
	.zero		1


	//   ....[14]....
        /*01ec*/ 	.word	0x00000800
        /*01f0*/ 	.word	0x000000ff
        /*01f4*/ 	.word	0x00000058
        /*01f8*/ 	.short	0x0100
        /*01fa*/ 	.byte	0x04
	.zero		1


	//   ....[15]....
        /*01fc*/ 	.word	0x00000810
        /*0200*/ 	.word	0x000000ff
        /*0204*/ 	.word	0x00000078
        /*0208*/ 	.short	0x0100
        /*020a*/ 	.byte	0x04
	.zero		1


	//   ....[16]....
        /*020c*/ 	.word	0x00000900
        /*0210*/ 	.word	0x000000ff
        /*0214*/ 	.word	0x00000080
        /*0218*/ 	.short	0x0100
        /*021a*/ 	.byte	0x06
	.zero		1


	//   ....[17]....
        /*021c*/ 	.word	0x00000910
        /*0220*/ 	.word	0x000000ff
        /*0224*/ 	.word	0x00000088
        /*0228*/ 	.short	0x0100
        /*022a*/ 	.byte	0x06
	.zero		1


	//   ....[18]....
        /*022c*/ 	.word	0x00000a50
        /*0230*/ 	.word	0x000000ff
        /*0234*/ 	.word	0x00000090
        /*0238*/ 	.short	0x0100
        /*023a*/ 	.byte	0x06
	.zero		1


	//   ....[19]....
        /*023c*/ 	.word	0x00000a60
        /*0240*/ 	.word	0x000000ff
        /*0244*/ 	.word	0x000000a0
        /*0248*/ 	.short	0x0100
        /*024a*/ 	.byte	0x06
	.zero		1


	//   ....[20]....
        /*024c*/ 	.word	0x00000a70
        /*0250*/ 	.word	0x000000ff
        /*0254*/ 	.word	0x00000098
        /*0258*/ 	.short	0x0100
        /*025a*/ 	.byte	0x06
	.zero		1


	//   ....[21]....
        /*025c*/ 	.word	0x00000a80
        /*0260*/ 	.word	0x000000ff
        /*0264*/ 	.word	0x000000a8
        /*0268*/ 	.short	0x0100
        /*026a*/ 	.byte	0x06
	.zero		1


	//   ....[22]....
        /*026c*/ 	.word	0x00000bb0
        /*0270*/ 	.word	0x000000ff
        /*0274*/ 	.word	0x000000b0
        /*0278*/ 	.short	0x0100
        /*027a*/ 	.byte	0x04
	.zero		1


	//   ....[23]....
        /*027c*/ 	.word	0x00000bc0
        /*0280*/ 	.word	0x000000ff
        /*0284*/ 	.word	0x000000d0
        /*0288*/ 	.short	0x0100
        /*028a*/ 	.byte	0x04
	.zero		1


	//   ....[24]....
        /*028c*/ 	.word	0x00000bd0
        /*0290*/ 	.word	0x000000ff
        /*0294*/ 	.word	0x000000b8
        /*0298*/ 	.short	0x0100
        /*029a*/ 	.byte	0x04
	.zero		1


	//   ....[25]....
        /*029c*/ 	.word	0x00000be0
        /*02a0*/ 	.word	0x000000ff
        /*02a4*/ 	.word	0x000000d8
        /*02a8*/ 	.short	0x0100
        /*02aa*/ 	.byte	0x04
	.zero		1


	//   ....[26]....
        /*02ac*/ 	.word	0x00000bf0
        /*02b0*/ 	.word	0x000000ff
        /*02b4*/ 	.word	0x000000c0
        /*02b8*/ 	.short	0x0100
        /*02ba*/ 	.byte	0x04
	.zero		1


	//   ....[27]....
        /*02bc*/ 	.word	0x00000c00
        /*02c0*/ 	.word	0x000000ff
        /*02c4*/ 	.word	0x000000e0
        /*02c8*/ 	.short	0x0100
        /*02ca*/ 	.byte	0x04
	.zero		1


	//   ....[28]....
        /*02cc*/ 	.word	0x00000c10
        /*02d0*/ 	.word	0x000000ff
        /*02d4*/ 	.word	0x000000c8
        /*02d8*/ 	.short	0x0100
        /*02da*/ 	.byte	0x04
	.zero		1


	//   ....[29]....
        /*02dc*/ 	.word	0x00000c20
        /*02e0*/ 	.word	0x000000ff
        /*02e4*/ 	.word	0x000000e8
        /*02e8*/ 	.short	0x0100
        /*02ea*/ 	.byte	0x04
	.zero		1


	//   ....[30]....
        /*02ec*/ 	.word	0x00000d10
        /*02f0*/ 	.word	0x000000ff
        /*02f4*/ 	.word	0x000000f0
        /*02f8*/ 	.short	0x0100
        /*02fa*/ 	.byte	0x04
	.zero		1


	//   ....[31]....
        /*02fc*/ 	.word	0x00000d20
        /*0300*/ 	.word	0x000000ff
        /*0304*/ 	.word	0x00000100
        /*0308*/ 	.short	0x0100
        /*030a*/ 	.byte	0x04
	.zero		1


	//   ....[32]....
        /*030c*/ 	.word	0x00000d30
        /*0310*/ 	.word	0x000000ff
        /*0314*/ 	.word	0x000000f8
        /*0318*/ 	.short	0x0100
        /*031a*/ 	.byte	0x04
	.zero		1


	//   ....[33]....
        /*031c*/ 	.word	0x00000d40
        /*0320*/ 	.word	0x000000ff
        /*0324*/ 	.word	0x00000108
        /*0328*/ 	.short	0x0100
        /*032a*/ 	.byte	0x04
	.zero		1


	//   ....[34]....
        /*032c*/ 	.word	0x000018b0
        /*0330*/ 	.word	0x00000000
        /*0334*/ 	.word	0x00000100
        /*0338*/ 	.short	0x010a
        /*033a*/ 	.byte	0xff
	.zero		1


	//   ....[35]....
        /*033c*/ 	.word	0x000018d0
        /*0340*/ 	.word	0x00000000
        /*0344*/ 	.word	0x000000f0
        /*0348*/ 	.short	0x0101
        /*034a*/ 	.byte	0xff
	.zero		1


	//   ....[36]....
        /*034c*/ 	.word	0x00001990
        /*0350*/ 	.word	0x000000ff
        /*0354*/ 	.word	0x00000020
        /*0358*/ 	.short	0x010a
        /*035a*/ 	.byte	0x04
	.zero		1


	//   ....[37]....
        /*035c*/ 	.word	0x00001a10
        /*0360*/ 	.word	0x000000ff
        /*0364*/ 	.word	0x00000020
        /*0368*/ 	.short	0x010a
        /*036a*/ 	.byte	0x21
	.zero		1


	//   ....[38]....
        /*036c*/ 	.word	0x00001ba0
        /*0370*/ 	.word	0x000000ff
        /*0374*/ 	.word	0x00000020
        /*0378*/ 	.short	0x010a
        /*037a*/ 	.byte	0x08
	.zero		1


	//   ....[39]....
        /*037c*/ 	.word	0x00001cd0
        /*0380*/ 	.word	0x000000ff
        /*0384*/ 	.word	0x00000088
        /*0388*/ 	.short	0x0101
        /*038a*/ 	.byte	0x07
	.zero		1


	//   ....[40]....
        /*038c*/ 	.word	0x00001cf0
        /*0390*/ 	.word	0x000000ff
        /*0394*/ 	.word	0x00000020
        /*0398*/ 	.short	0x010a
        /*039a*/ 	.byte	0x04
	.zero		1


	//   ....[41]....
        /*039c*/ 	.word	0x00001d70
        /*03a0*/ 	.word	0x000000ff
        /*03a4*/ 	.word	0x00000020
        /*03a8*/ 	.short	0x010a
        /*03aa*/ 	.byte	0x09
	.zero		1


	//   ....[42]....
        /*03ac*/ 	.word	0x00001f10
        /*03b0*/ 	.word	0x000000ff
        /*03b4*/ 	.word	0x00000020
        /*03b8*/ 	.short	0x010a
        /*03ba*/ 	.byte	0x06
	.zero		1


	//   ....[43]....
        /*03bc*/ 	.word	0x00002040
        /*03c0*/ 	.word	0x00000003
        /*03c4*/ 	.word	0x00000090
        /*03c8*/ 	.short	0x010a
        /*03ca*/ 	.byte	0xff
	.zero		1


	//   ....[44]....
        /*03cc*/ 	.word	0x00002190
        /*03d0*/ 	.word	0x00000000
        /*03d4*/ 	.word	0x00000000
        /*03d8*/ 	.short	0x0101
        /*03da*/ 	.byte	0xff
	.zero		1


	//   ....[45]....
        /*03dc*/ 	.word	0x00002750
        /*03e0*/ 	.word	0x000000ff
        /*03e4*/ 	.word	0x00000000
        /*03e8*/ 	.short	0x010a
        /*03ea*/ 	.byte	0x04
	.zero		1


	//   ....[46]....
        /*03ec*/ 	.word	0x000027e0
        /*03f0*/ 	.word	0x000000ff
        /*03f4*/ 	.word	0x00000000
        /*03f8*/ 	.short	0x010a
        /*03fa*/ 	.byte	0x05
	.zero		1


	//   ....[47]....
        /*03fc*/ 	.word	0x00002870
        /*0400*/ 	.word	0x000000ff
        /*0404*/ 	.word	0x00000000
        /*0408*/ 	.short	0x010a
        /*040a*/ 	.byte	0x05
	.zero		1


	//   ....[48]....
        /*040c*/ 	.word	0x00002910
        /*0410*/ 	.word	0x00000000
        /*0414*/ 	.word	0x00000000
        /*0418*/ 	.short	0x010a
        /*041a*/ 	.byte	0xff
	.zero		1


	//   ....[49]....
        /*041c*/ 	.word	0x00002a50
        /*0420*/ 	.word	0x00000002
        /*0424*/ 	.word	0x000000f0
        /*0428*/ 	.short	0x010a
        /*042a*/ 	.byte	0xff
	.zero		1


	//   ....[50]....
        /*042c*/ 	.word	0x00002ab0
        /*0430*/ 	.word	0x00000004
        /*0434*/ 	.word	0x00000000
        /*0438*/ 	.short	0x0101
        /*043a*/ 	.byte	0xff
	.zero		1


	//   ....[51]....
        /*043c*/ 	.word	0x00002ad0
        /*0440*/ 	.word	0x000000ff
        /*0444*/ 	.word	0x000000a0
        /*0448*/ 	.short	0x010a
        /*044a*/ 	.byte	0x04
	.zero		1


	//   ....[52]....
        /*044c*/ 	.word	0x00002bf0
        /*0450*/ 	.word	0x00000002
        /*0454*/ 	.word	0x00000090
        /*0458*/ 	.short	0x010a
        /*045a*/ 	.byte	0xff
	.zero		1


	//   ....[53]....
        /*045c*/ 	.word	0x00002d00
        /*0460*/ 	.word	0x00000002
        /*0464*/ 	.word	0x00000000
        /*0468*/ 	.short	0x0101
        /*046a*/ 	.byte	0xff
	.zero		1


	//   ....[54]....
        /*046c*/ 	.word	0x00002d90
        /*0470*/ 	.word	0x000000ff
        /*0474*/ 	.word	0x000000a0
        /*0478*/ 	.short	0x0106
        /*047a*/ 	.byte	0x04
	.zero		1


	//   ....[55]....
        /*047c*/ 	.word	0x00002db0
        /*0480*/ 	.word	0x000000ff
        /*0484*/ 	.word	0x000000a0
        /*0488*/ 	.short	0x010a
        /*048a*/ 	.byte	0x04
	.zero		1


	//   ....[56]....
        /*048c*/ 	.word	0x00002e40
        /*0490*/ 	.word	0x000000ff
        /*0494*/ 	.word	0x000000a0
        /*0498*/ 	.short	0x0106
        /*049a*/ 	.byte	0x07
	.zero		1


	//   ....[57]....
        /*049c*/ 	.word	0x00002e80
        /*04a0*/ 	.word	0x00000000
        /*04a4*/ 	.word	0x000000a0
        /*04a8*/ 	.short	0x010a
        /*04aa*/ 	.byte	0xff
	.zero		1


	//   ....[58]....
        /*04ac*/ 	.word	0x000033a0
        /*04b0*/ 	.word	0x00000000
        /*04b4*/ 	.word	0x00000090
        /*04b8*/ 	.short	0x010a
        /*04ba*/ 	.byte	0xff
	.zero		1


	//   ....[59]....
        /*04bc*/ 	.word	0x000034a0
        /*04c0*/ 	.word	0x00000003
        /*04c4*/ 	.word	0x00000000
        /*04c8*/ 	.short	0x0101
        /*04ca*/ 	.byte	0xff
	.zero		1


	//   ....[60]....
        /*04cc*/ 	.word	0x000034b0
        /*04d0*/ 	.word	0x000000ff
        /*04d4*/ 	.word	0x00000000
        /*04d8*/ 	.short	0x010a
        /*04da*/ 	.byte	0x04
	.zero		1


	//   ....[61]....
        /*04dc*/ 	.word	0x00003530
        /*04e0*/ 	.word	0x000000ff
        /*04e4*/ 	.word	0x000000d0
        /*04e8*/ 	.short	0x010a
        /*04ea*/ 	.byte	0x17
	.zero		1


	//   ....[62]....
        /*04ec*/ 	.word	0x00003610
        /*04f0*/ 	.word	0x000000ff
        /*04f4*/ 	.word	0x00000000
        /*04f8*/ 	.short	0x010a
        /*04fa*/ 	.byte	0x05
	.zero		1


	//   ....[63]....
        /*04fc*/ 	.word	0x00003750
        /*0500*/ 	.word	0x000000ff
        /*0504*/ 	.word	0x00000000
        /*0508*/ 	.short	0x010a
        /*050a*/ 	.byte	0x04
	.zero		1


	//   ....[64]....
        /*050c*/ 	.word	0x00003940
        /*0510*/ 	.word	0x000000ff
        /*0514*/ 	.word	0x00000000
        /*0518*/ 	.short	0x010a
        /*051a*/ 	.byte	0x04
	.zero		1


	//   ....[65]....
        /*051c*/ 	.word	0x000039d0
        /*0520*/ 	.word	0x000000ff
        /*0524*/ 	.word	0x00000000
        /*0528*/ 	.short	0x010a
        /*052a*/ 	.byte	0x05
	.zero		1


	//   ....[66]....
        /*052c*/ 	.word	0x00003a60
        /*0530*/ 	.word	0x000000ff
        /*0534*/ 	.word	0x00000000
        /*0538*/ 	.short	0x010a
        /*053a*/ 	.byte	0x05
	.zero		1


	//   ....[67]....
        /*053c*/ 	.word	0x00003af0
        /*0540*/ 	.word	0x000000ff
        /*0544*/ 	.word	0x00000000
        /*0548*/ 	.short	0x010a
        /*054a*/ 	.byte	0x04
	.zero		1


	//   ....[68]....
        /*054c*/ 	.word	0x00004050
        /*0550*/ 	.word	0x00000008
        /*0554*/ 	.word	0x00000090
        /*0558*/ 	.short	0x010a
        /*055a*/ 	.byte	0xff
	.zero		1


	//   ....[69]....
        /*055c*/ 	.word	0x000041c0
        /*0560*/ 	.word	0x00000000
        /*0564*/ 	.word	0x00000000
        /*0568*/ 	.short	0x0101
        /*056a*/ 	.byte	0xff
	.zero		1


	//   ....[70]....
        /*056c*/ 	.word	0x000046a0
        /*0570*/ 	.word	0x000000ff
        /*0574*/ 	.word	0x00000088
        /*0578*/ 	.short	0x010a
        /*057a*/ 	.byte	0x15
	.zero		1


	//   ....[71]....
        /*057c*/ 	.word	0x00004830
        /*0580*/ 	.word	0x000000ff
        /*0584*/ 	.word	0x00000060
        /*0588*/ 	.short	0x010a
        /*058a*/ 	.byte	0x15
	.zero		1


	//   ....[72]....
        /*058c*/ 	.word	0x00004980
        /*0590*/ 	.word	0x000000ff
        /*0594*/ 	.word	0x00000040
        /*0598*/ 	.short	0x010b
        /*059a*/ 	.byte	0x15
	.zero		1


	//   ....[73]....
        /*059c*/ 	.word	0x00004990
        /*05a0*/ 	.word	0x000000ff
        /*05a4*/ 	.word	0x00000000
        /*05a8*/ 	.short	0x0101
        /*05aa*/ 	.byte	0x32
	.zero		1


	//   ....[74]....
        /*05ac*/ 	.word	0x000049a0
        /*05b0*/ 	.word	0x000000ff
        /*05b4*/ 	.word	0x00000068
        /*05b8*/ 	.short	0x010a
        /*05ba*/ 	.byte	0x15
	.zero		1


	//   ....[75]....
        /*05bc*/ 	.word	0x00004af0
        /*05c0*/ 	.word	0x000000ff
        /*05c4*/ 	.word	0x00000048
        /*05c8*/ 	.short	0x010b
        /*05ca*/ 	.byte	0x15
	.zero		1


	//   ....[76]....
        /*05cc*/ 	.word	0x00004b00
        /*05d0*/ 	.word	0x000000ff
        /*05d4*/ 	.word	0x00000000
        /*05d8*/ 	.short	0x0101
        /*05da*/ 	.byte	0x31
	.zero		1


	//   ....[77]....
        /*05dc*/ 	.word	0x00004b10
        /*05e0*/ 	.word	0x000000ff
        /*05e4*/ 	.word	0x00000070
        /*05e8*/ 	.short	0x010a
        /*05ea*/ 	.byte	0x15
	.zero		1


	//   ....[78]....
        /*05ec*/ 	.word	0x00004c70
        /*05f0*/ 	.word	0x000000ff
        /*05f4*/ 	.word	0x00000050
        /*05f8*/ 	.short	0x010b
        /*05fa*/ 	.byte	0x15
	.zero		1


	//   ....[79]....
        /*05fc*/ 	.word	0x00004c80
        /*0600*/ 	.word	0x000000ff
        /*0604*/ 	.word	0x00000000
        /*0608*/ 	.short	0x0101
        /*060a*/ 	.byte	0x30
	.zero		1


	//   ....[80]....
        /*060c*/ 	.word	0x00004c90
        /*0610*/ 	.word	0x000000ff
        /*0614*/ 	.word	0x00000078
        /*0618*/ 	.short	0x010a
        /*061a*/ 	.byte	0x15
	.zero		1


	//   ....[81]....
        /*061c*/ 	.word	0x00004e90
        /*0620*/ 	.word	0x000000ff
        /*0624*/ 	.word	0x00000058
        /*0628*/ 	.short	0x010b
        /*062a*/ 	.byte	0x15
	.zero		1


	//   ....[82]....
        /*062c*/ 	.word	0x00004ea0
        /*0630*/ 	.word	0x000000ff
        /*0634*/ 	.word	0x00000000
        /*0638*/ 	.short	0x0101
        /*063a*/ 	.byte	0x2b
	.zero		1


	//   ....[83]....
        /*063c*/ 	.word	0x00004ed0
        /*0640*/ 	.word	0x000000ff
        /*0644*/ 	.word	0x00000060
        /*0648*/ 	.short	0x010a
        /*064a*/ 	.byte	0x15
	.zero		1


	//   ....[84]....
        /*064c*/ 	.word	0x00004ef0
        /*0650*/ 	.word	0x000000ff
        /*0654*/ 	.word	0x00000068
        /*0658*/ 	.short	0x010a
        /*065a*/ 	.byte	0x15
	.zero		1


	//   ....[85]....
        /*065c*/ 	.word	0x00004f10
        /*0660*/ 	.word	0x000000ff
        /*0664*/ 	.word	0x00000070
        /*0668*/ 	.short	0x010a
        /*066a*/ 	.byte	0x15
	.zero		1


	//   ....[86]....
        /*066c*/ 	.word	0x00004f50
        /*0670*/ 	.word	0x00000000
        /*0674*/ 	.word	0x00000078
        /*0678*/ 	.short	0x010a
        /*067a*/ 	.byte	0xff
	.zero		1


	//   ....[87]....
        /*067c*/ 	.word	0x00005290
        /*0680*/ 	.word	0x00000003
        /*0684*/ 	.word	0x00000090
        /*0688*/ 	.short	0x010a
        /*068a*/ 	.byte	0xff
	.zero		1


	//   ....[88]....
        /*068c*/ 	.word	0x00005410
        /*0690*/ 	.word	0x00000000
        /*0694*/ 	.word	0x00000000
        /*0698*/ 	.short	0x0101
        /*069a*/ 	.byte	0xff
	.zero		1


	//   ....[89]....
        /*069c*/ 	.word	0x00005fb0
        /*06a0*/ 	.word	0x000000ff
        /*06a4*/ 	.word	0x00000040
        /*06a8*/ 	.short	0x010a
        /*06aa*/ 	.byte	0x2c
	.zero		1


	//   ....[90]....
        /*06ac*/ 	.word	0x00006020
        /*06b0*/ 	.word	0x00000062
        /*06b4*/ 	.word	0x000000b0
        /*06b8*/ 	.short	0x010a
        /*06ba*/ 	.byte	0xff
	.zero		1


	//   ....[91]....
        /*06bc*/ 	.word	0x00006140
        /*06c0*/ 	.word	0x000000ff
        /*06c4*/ 	.word	0x00000040
        /*06c8*/ 	.short	0x010a
        /*06ca*/ 	.byte	0x2c
	.zero		1


	//   ....[92]....
        /*06cc*/ 	.word	0x00006240
        /*06d0*/ 	.word	0x00000062
        /*06d4*/ 	.word	0x000000b0
        /*06d8*/ 	.short	0x010a
        /*06da*/ 	.byte	0xff
	.zero		1


	//   ....[93]....
        /*06dc*/ 	.word	0x00006d40
        /*06e0*/ 	.word	0x00000000
        /*06e4*/ 	.word	0x00000000
        /*06e8*/ 	.short	0x0101
        /*06ea*/ 	.byte	0xff
	.zero		1


	//   ....[94]....
        /*06ec*/ 	.word	0x00006d50
        /*06f0*/ 	.word	0x00000003
        /*06f4*/ 	.word	0x00000040
        /*06f8*/ 	.short	0x010a
        /*06fa*/ 	.byte	0xff
	.zero		1


	//   ....[95]....
        /*06fc*/ 	.word	0x00006e20
        /*0700*/ 	.word	0x00000003
        /*0704*/ 	.word	0x00000040
        /*0708*/ 	.short	0x010a
        /*070a*/ 	.byte	0xff
	.zero		1


	//   ....[96]....
        /*070c*/ 	.word	0x000079b0
        /*0710*/ 	.word	0x00000066
        /*0714*/ 	.word	0x00000000
        /*0718*/ 	.short	0x0101
        /*071a*/ 	.byte	0xff
	.zero		1


	//   ....[97]....
        /*071c*/ 	.word	0x000079d0
        /*0720*/ 	.word	0x0000003f
        /*0724*/ 	.word	0x00000040
        /*0728*/ 	.short	0x010a
        /*072a*/ 	.byte	0xff
	.zero		1


	//   ....[98]....
        /*072c*/ 	.word	0x00007a90
        /*0730*/ 	.word	0x0000003f
        /*0734*/ 	.word	0x00000040
        /*0738*/ 	.short	0x010a
        /*073a*/ 	.byte	0xff
	.zero		1


	//   ....[99]....
        /*073c*/ 	.word	0x00008610
        /*0740*/ 	.word	0x00000066
        /*0744*/ 	.word	0x00000000
        /*0748*/ 	.short	0x0101
        /*074a*/ 	.byte	0xff
	.zero		1


	//   ....[100]....
        /*074c*/ 	.word	0x00008630
        /*0750*/ 	.word	0x0000006c
        /*0754*/ 	.word	0x00000040
        /*0758*/ 	.short	0x010a
        /*075a*/ 	.byte	0xff
	.zero		1


	//   ....[101]....
        /*075c*/ 	.word	0x000086f0
        /*0760*/ 	.word	0x0000006c
        /*0764*/ 	.word	0x00000040
        /*0768*/ 	.short	0x010a
        /*076a*/ 	.byte	0xff
	.zero		1


	//   ....[102]....
        /*076c*/ 	.word	0x00008b30
        /*0770*/ 	.word	0x000000ff
        /*0774*/ 	.word	0x00000000
        /*0778*/ 	.short	0x0101
        /*077a*/ 	.byte	0x04
	.zero		1


	//   ....[103]....
        /*077c*/ 	.word	0x000092e0
        /*0780*/ 	.word	0x00000002
        /*0784*/ 	.word	0x00000000
        /*0788*/ 	.short	0x0101
        /*078a*/ 	.byte	0xff
	.zero		1


	//   ....[104]....
        /*078c*/ 	.word	0x00009590
        /*0790*/ 	.word	0x000000ff
        /*0794*/ 	.word	0x00000000
        /*0798*/ 	.short	0x0101
        /*079a*/ 	.byte	0x04
	.zero		1


	//   ....[105]....
        /*079c*/ 	.word	0x000095b0
        /*07a0*/ 	.word	0x00000000
        /*07a4*/ 	.word	0x00000100
        /*07a8*/ 	.short	0x010a
        /*07aa*/ 	.byte	0xff
	.zero		1


	//   ....[106]....
        /*07ac*/ 	.word	0x00009610
        /*07b0*/ 	.word	0x00000000
        /*07b4*/ 	.word	0x00000020
        /*07b8*/ 	.short	0x010a
        /*07ba*/ 	.byte	0xff
	.zero		1


	//   ....[107]....
        /*07bc*/ 	.word	0x00009670
        /*07c0*/ 	.word	0x00000000
        /*07c4*/ 	.word	0x00000020
        /*07c8*/ 	.short	0x010a
        /*07ca*/ 	.byte	0xff
	.zero		1


	//   ....[108]....
        /*07cc*/ 	.word	0x000096c0
        /*07d0*/ 	.word	0x00000003
        /*07d4*/ 	.word	0x00000090
        /*07d8*/ 	.short	0x010a
        /*07da*/ 	.byte	0xff
	.zero		1


	//   ....[109]....
        /*07dc*/ 	.word	0x00009720
        /*07e0*/ 	.word	0x00000000
        /*07e4*/ 	.word	0x00000000
        /*07e8*/ 	.short	0x010a
        /*07ea*/ 	.byte	0xff
	.zero		1


	//   ....[110]....
        /*07ec*/ 	.word	0x00009780
        /*07f0*/ 	.word	0x00000000
        /*07f4*/ 	.word	0x00000000
        /*07f8*/ 	.short	0x010a
        /*07fa*/ 	.byte	0xff
	.zero		1


	//   ....[111]....
        /*07fc*/ 	.word	0x000097e0
        /*0800*/ 	.word	0x00000000
        /*0804*/ 	.word	0x00000000
        /*0808*/ 	.short	0x010a
        /*080a*/ 	.byte	0xff
	.zero		1


	//   ....[112]....
        /*080c*/ 	.word	0x00009830
        /*0810*/ 	.word	0x00000002
        /*0814*/ 	.word	0x000000f0
        /*0818*/ 	.short	0x010a
        /*081a*/ 	.byte	0xff
	.zero		1


	//   ....[113]....
        /*081c*/ 	.word	0x00009890
        /*0820*/ 	.word	0x00000002
        /*0824*/ 	.word	0x000000a0
        /*0828*/ 	.short	0x010a
        /*082a*/ 	.byte	0xff
	.zero		1


	//   ....[114]....
        /*082c*/ 	.word	0x000098e0
        /*0830*/ 	.word	0x00000002
        /*0834*/ 	.word	0x00000090
        /*0838*/ 	.short	0x010a
        /*083a*/ 	.byte	0xff
	.zero		1


	//   ....[115]....
        /*083c*/ 	.word	0x00009940
        /*0840*/ 	.word	0x00000000
        /*0844*/ 	.word	0x000000a0
        /*0848*/ 	.short	0x010a
        /*084a*/ 	.byte	0xff
	.zero		1


	//   ....[116]....
        /*084c*/ 	.word	0x00009990
        /*0850*/ 	.word	0x00000000
        /*0854*/ 	.word	0x00000090
        /*0858*/ 	.short	0x010a
        /*085a*/ 	.byte	0xff
	.zero		1


	//   ....[117]....
        /*085c*/ 	.word	0x000099f0
        /*0860*/ 	.word	0x00000003
        /*0864*/ 	.word	0x000000d0
        /*0868*/ 	.short	0x010a
        /*086a*/ 	.byte	0xff
	.zero		1


	//   ....[118]....
        /*086c*/ 	.word	0x00009a50
        /*0870*/ 	.word	0x00000000
        /*0874*/ 	.word	0x00000000
        /*0878*/ 	.short	0x010a
        /*087a*/ 	.byte	0xff
	.zero		1


	//   ....[119]....
        /*087c*/ 	.word	0x00009ab0
        /*0880*/ 	.word	0x00000000
        /*0884*/ 	.word	0x00000000
        /*0888*/ 	.short	0x010a
        /*088a*/ 	.byte	0xff
	.zero		1


	//   ....[120]....
        /*088c*/ 	.word	0x00009b10
        /*0890*/ 	.word	0x00000000
        /*0894*/ 	.word	0x00000000
        /*0898*/ 	.short	0x010a
        /*089a*/ 	.byte	0xff
	.zero		1


	//   ....[121]....
        /*089c*/ 	.word	0x00009b70
        /*08a0*/ 	.word	0x00000000
        /*08a4*/ 	.word	0x00000000
        /*08a8*/ 	.short	0x010a
        /*08aa*/ 	.byte	0xff
	.zero		1


	//   ....[122]....
        /*08ac*/ 	.word	0x00009bd0
        /*08b0*/ 	.word	0x00000000
        /*08b4*/ 	.word	0x00000000
        /*08b8*/ 	.short	0x010a
        /*08ba*/ 	.byte	0xff
	.zero		1


	//   ....[123]....
        /*08bc*/ 	.word	0x00009c20
        /*08c0*/ 	.word	0x00000008
        /*08c4*/ 	.word	0x00000090
        /*08c8*/ 	.short	0x010a
        /*08ca*/ 	.byte	0xff
	.zero		1


	//   ....[124]....
        /*08cc*/ 	.word	0x00009c80
        /*08d0*/ 	.word	0x00000000
        /*08d4*/ 	.word	0x00000088
        /*08d8*/ 	.short	0x010a
        /*08da*/ 	.byte	0xff
	.zero		1


	//   ....[125]....
        /*08dc*/ 	.word	0x00009ce0
        /*08e0*/ 	.word	0x00000005
        /*08e4*/ 	.word	0x00000060
        /*08e8*/ 	.short	0x010a
        /*08ea*/ 	.byte	0xff
	.zero		1


	//   ....[126]....
        /*08ec*/ 	.word	0x00009d40
        /*08f0*/ 	.word	0x00000005
        /*08f4*/ 	.word	0x00000068
        /*08f8*/ 	.short	0x010a
        /*08fa*/ 	.byte	0xff
	.zero		1


	//   ....[127]....
        /*08fc*/ 	.word	0x00009da0
        /*0900*/ 	.word	0x00000005
        /*0904*/ 	.word	0x00000070
        /*0908*/ 	.short	0x010a
        /*090a*/ 	.byte	0xff
	.zero		1


	//   ....[128]....
        /*090c*/ 	.word	0x00009e00
        /*0910*/ 	.word	0x00000005
        /*0914*/ 	.word	0x00000078
        /*0918*/ 	.short	0x010a
        /*091a*/ 	.byte	0xff
	.zero		1


	//   ....[129]....
        /*091c*/ 	.word	0x00009e60
        /*0920*/ 	.word	0x00000000
        /*0924*/ 	.word	0x00000060
        /*0928*/ 	.short	0x010a
        /*092a*/ 	.byte	0xff
	.zero		1


	//   ....[130]....
        /*092c*/ 	.word	0x00009ec0
        /*0930*/ 	.word	0x00000000
        /*0934*/ 	.word	0x00000068
        /*0938*/ 	.short	0x010a
        /*093a*/ 	.byte	0xff
	.zero		1


	//   ....[131]....
        /*093c*/ 	.word	0x00009f20
        /*0940*/ 	.word	0x00000000
        /*0944*/ 	.word	0x00000070
        /*0948*/ 	.short	0x010a
        /*094a*/ 	.byte	0xff
	.zero		1


	//   ....[132]....
        /*094c*/ 	.word	0x00009f70
        /*0950*/ 	.word	0x00000003
        /*0954*/ 	.word	0x00000090
        /*0958*/ 	.short	0x010a
        /*095a*/ 	.byte	0xff
	.zero		1


	//   ....[133]....
        /*095c*/ 	.word	0x00009fd0
        /*0960*/ 	.word	0x00000000
        /*0964*/ 	.word	0x00000040
        /*0968*/ 	.short	0x010a
        /*096a*/ 	.byte	0xff
	.zero		1


	//   ....[134]....
        /*096c*/ 	.word	0x0000a020
        /*0970*/ 	.word	0x00000062
        /*0974*/ 	.word	0x000000b0
        /*0978*/ 	.short	0x010a
        /*097a*/ 	.byte	0xff
	.zero		1


	//   ....[135]....
        /*097c*/ 	.word	0x0000a070
        /*0980*/ 	.word	0x00000003
        /*0984*/ 	.word	0x00000040
        /*0988*/ 	.short	0x010a
        /*098a*/ 	.byte	0xff
	.zero		1


	//   ....[136]....
        /*098c*/ 	.word	0x0000a0c0
        /*0990*/ 	.word	0x0000003f
        /*0994*/ 	.word	0x00000040
        /*0998*/ 	.short	0x010a
        /*099a*/ 	.byte	0xff
	.zero		1


	//   ....[137]....
        /*099c*/ 	.word	0x0000a110
        /*09a0*/ 	.word	0x0000006c
        /*09a4*/ 	.word	0x00000040
        /*09a8*/ 	.short	0x010a
        /*09aa*/ 	.byte	0xff
	.zero		1


	//----- nvinfo : EIATTR_NUM_MBARRIERS
	.align		4
.L_47:
        /*09ac*/ 	.byte	0x03, 0x38
        /*09ae*/ 	.short	0x0022


	//----- nvinfo : EIATTR_EXIT_INSTR_OFFSETS
	.align		4
        /*09b0*/ 	.byte	0x04, 0x1c
        /*09b2*/ 	.short	(.L_49 - .L_48)


	//   ....[0]....
.L_48:
        /*09b4*/ 	.word	0x00002940


	//   ....[1]....
        /*09b8*/ 	.word	0x00002e50


	//   ....[2]....
        /*09bc*/ 	.word	0x00002eb0


	//   ....[3]....
        /*09c0*/ 	.word	0x00003d50


	//   ....[4]....
        /*09c4*/ 	.word	0x00004f80


	//   ....[5]....
        /*09c8*/ 	.word	0x00004fc0


	//   ....[6]....
        /*09cc*/ 	.word	0x00009470


	//   ....[7]....
        /*09d0*/ 	.word	0x000094f0


	//   ....[8]....
        /*09d4*/ 	.word	0x00009520


	//   ....[9]....
        /*09d8*/ 	.word	0x000095a0


	//----- nvinfo : EIATTR_MAX_THREADS
	.align		4
.L_49:
        /*09dc*/ 	.byte	0x04, 0x05
        /*09de*/ 	.short	(.L_51 - .L_50)
.L_50:
        /*09e0*/ 	.word	0x00000100
        /*09e4*/ 	.word	0x00000001
        /*09e8*/ 	.word	0x00000001


	//----- nvinfo : EIATTR_CRS_STACK_SIZE
	.align		4
.L_51:
        /*09ec*/ 	.byte	0x04, 0x1e
        /*09ee*/ 	.short	(.L_53 - .L_52)
.L_52:
        /*09f0*/ 	.word	0x00000000


	//----- nvinfo : EIATTR_CBANK_PARAM_SIZE
	.align		4
.L_53:
        /*09f4*/ 	.byte	0x03, 0x19
        /*09f6*/ 	.short	0x0800


	//----- nvinfo : EIATTR_PARAM_CBANK
	.align		4
        /*09f8*/ 	.byte	0x04, 0x0a
        /*09fa*/ 	.short	(.L_55 - .L_54)
	.align		4
.L_54:
        /*09fc*/ 	.word	index@(.nv.constant0._ZN7cutlass13device_kernelINS_4gemm6kernel13GemmUniversalIN4cute5tupleIJiiiiEEENS1_10collective13CollectiveMmaINS1_35MainloopSm100TmaUmmaWarpSpecializedILi4ELi2ELi4ENS5_IJNS4_1CILi2EEENSA_ILi1EEESC_EEEEENS5_IJNSA_ILi64EEENSA_ILi256EEENSA_ILi32EEEEEENS_6half_tENS5_IJlSC_lEEESJ_SK_NS4_8TiledMMAINS4_8MMA_AtomIJNS4_20SM100_MMA_F16BF16_SSISJ_SJ_fLi64ELi256ELNS4_4UMMA5MajorE0ELSP_0ELNSO_7ScaleInE0ELSQ_0EEEEEENS4_6LayoutINS5_IJSC_SC_SC_EEENS5_IJNSA_ILi0EEESV_SV_EEEEENS5_IJNS4_10UnderscoreESY_SY_EEEEENS4_13SM90_TMA_LOADENS4_14ComposedLayoutINS4_7SwizzleILi2ELi4ELi3EEENS4_18smem_ptr_flag_bitsILi16EEENST_INS5_IJNSA_ILi8EEESH_EEENS5_IJSH_SC_EEEEEEEvNS4_8identityENS4_23SM90_TMA_LOAD_MULTICASTES1B_vS1C_EENS_8epilogue10collective18CollectiveEpilogueINS1F_23Sm100TmaWarpSpecializedILi4ELi2ELi32ELb1ELb0EEEJSI_NS5_IJNST_ISF_SC_EES1K_EEESJ_SK_SJ_SK_NS1F_6fusion15FusionCallbacksIS1J_NS1M_17LinearCombinationISJ_fSJ_fLNS_15FloatRoundStyleE2EEESI_S1L_JEEENS4_5SM1004TMEM4LOAD26SM100_TMEM_LOAD_16dp256b8xES11_NS12_INS13_ILi3ELi4ELi3EEES16_NST_INS5_IJS17_SF_EEENS5_IJSF_SC_EEEEEEENS4_17SM75_U32x4_LDSM_NENS4_14SM90_TMA_STOREES20_NS4_17SM90_U32x4_STSM_NENS4_39AutoVectorizingCopyWithAssumedAlignmentILi128EEEEEEvvEEEEvNT_6ParamsE)
        /*0a00*/ 	.short	0x0380
        /*0a02*/ 	.short	0x0800


	//----- nvinfo : EIATTR_SW_WAR
	.align		4
.L_55:
        /*0a04*/ 	.byte	0x04, 0x36
        /*0a06*/ 	.short	(.L_57 - .L_56)
.L_56:
        /*0a08*/ 	.word	0x00000008
.L_57:


//--------------------- .nv.callgraph             --------------------------
	.section	.nv.callgraph,"",@"SHT_CUDA_CALLGRAPH"
	.align	4
	.sectionentsize	8
	.align		4
        /*0000*/ 	.word	0x00000000
	.align		4
        /*0004*/ 	.word	0xffffffff
	.align		4
        /*0008*/ 	.word	index@(_ZN7cutlass13device_kernelINS_4gemm6kernel13GemmUniversalIN4cute5tupleIJiiiiEEENS1_10collective13CollectiveMmaINS1_35MainloopSm100TmaUmmaWarpSpecializedILi4ELi2ELi4ENS5_IJNS4_1CILi2EEENSA_ILi1EEESC_EEEEENS5_IJNSA_ILi64EEENSA_ILi256EEENSA_ILi32EEEEEENS_6half_tENS5_IJlSC_lEEESJ_SK_NS4_8TiledMMAINS4_8MMA_AtomIJNS4_20SM100_MMA_F16BF16_SSISJ_SJ_fLi64ELi256ELNS4_4UMMA5MajorE0ELSP_0ELNSO_7ScaleInE0ELSQ_0EEEEEENS4_6LayoutINS5_IJSC_SC_SC_EEENS5_IJNSA_ILi0EEESV_SV_EEEEENS5_IJNS4_10UnderscoreESY_SY_EEEEENS4_13SM90_TMA_LOADENS4_14ComposedLayoutINS4_7SwizzleILi2ELi4ELi3EEENS4_18smem_ptr_flag_bitsILi16EEENST_INS5_IJNSA_ILi8EEESH_EEENS5_IJSH_SC_EEEEEEEvNS4_8identityENS4_23SM90_TMA_LOAD_MULTICASTES1B_vS1C_EENS_8epilogue10collective18CollectiveEpilogueINS1F_23Sm100TmaWarpSpecializedILi4ELi2ELi32ELb1ELb0EEEJSI_NS5_IJNST_ISF_SC_EES1K_EEESJ_SK_SJ_SK_NS1F_6fusion15FusionCallbacksIS1J_NS1M_17LinearCombinationISJ_fSJ_fLNS_15FloatRoundStyleE2EEESI_S1L_JEEENS4_5SM1004TMEM4LOAD26SM100_TMEM_LOAD_16dp256b8xES11_NS12_INS13_ILi3ELi4ELi3EEES16_NST_INS5_IJS17_SF_EEENS5_IJSF_SC_EEEEEEENS4_17SM75_U32x4_LDSM_NENS4_14SM90_TMA_STOREES20_NS4_17SM90_U32x4_STSM_NENS4_39AutoVectorizingCopyWithAssumedAlignmentILi128EEEEEEvvEEEEvNT_6ParamsE)
	.align		4
        /*000c*/ 	.word	index@(__assertfail)
	.align		4
        /*0010*/ 	.word	0x00000000
	.align		4
        /*0014*/ 	.word	0xfffffffe
	.align		4
        /*0018*/ 	.word	0x00000000
	.align		4
        /*001c*/ 	.word	0xfffffffd
	.align		4
        /*0020*/ 	.word	0x00000000
	.align		4
        /*0024*/ 	.word	0xfffffffc


//--------------------- .nv.constant4             --------------------------
	.section	.nv.constant4,"a",@progbits
	.align	8
	.align		8
.nv.constant4:
        /*0000*/ 	.dword	__assertfail
	.align		8
        /*0008*/ 	.dword	__unnamed_1
	.align		8
        /*0010*/ 	.dword	__unnamed_2
	.align		8
        /*0018*/ 	.dword	_ZN39_INTERNAL_299347e1_4_k_cu_892b1ef6_75224cuda3std3__45__cpo5beginE
	.align		8
        /*0020*/ 	.dword	_ZN39_INTERNAL_299347e1_4_k_cu_892b1ef6_75224cuda3std3__45__cpo3endE
	.align		8
        /*0028*/ 	.dword	_ZN39_INTERNAL_299347e1_4_k_cu_892b1ef6_75224cuda3std3__45__cpo6cbeginE
	.align		8
        /*0030*/ 	.dword	_ZN39_INTERNAL_299347e1_4_k_cu_892b1ef6_75224cuda3std3__45__cpo4cendE
	.align		8
        /*0038*/ 	.dword	_ZN39_INTERNAL_299347e1_4_k_cu_892b1ef6_75224cuda3std3__441_GLOBAL__N__299347e1_4_k_cu_892b1ef6_75226ignoreE
	.align		8
        /*0040*/ 	.dword	_ZN39_INTERNAL_299347e1_4_k_cu_892b1ef6_75224cuda3std3__419piecewise_constructE
	.align		8
        /*0048*/ 	.dword	_ZN39_INTERNAL_299347e1_4_k_cu_892b1ef6_75224cuda3std3__48in_placeE
	.align		8
        /*0050*/ 	.dword	_ZN39_INTERNAL_299347e1_4_k_cu_892b1ef6_75224cuda3std6ranges3__45__cpo4swapE
	.align		8
        /*0058*/ 	.dword	_ZN39_INTERNAL_299347e1_4_k_cu_892b1ef6_75224cuda3std6ranges3__45__cpo9iter_moveE
	.align		8
        /*0060*/ 	.dword	_ZN39_INTERNAL_299347e1_4_k_cu_892b1ef6_75224cute7productE
	.align		8
        /*0068*/ 	.dword	_ZN39_INTERNAL_299347e1_4_k_cu_892b1ef6_75224cute1_E
	.align		8
        /*0070*/ 	.dword	$str$25
	.align		8
        /*0078*/ 	.dword	$str$26
	.align		8
        /*0080*/ 	.dword	$str$27
	.align		8
        /*0088*/ 	.dword	$str$28


//--------------------- .text._ZN7cutlass13device_kernelINS_4gemm6kernel13GemmUniversalIN4cute5tupleIJiiiiEEENS1_10collective13CollectiveMmaINS1_35MainloopSm100TmaUmmaWarpSpecializedILi4ELi2ELi4ENS5_IJNS4_1CILi2EEENSA_ILi1EEESC_EEEEENS5_IJNSA_ILi64EEENSA_ILi256EEENSA_ILi32EEEEEENS_6half_tENS5_IJlSC_lEEESJ_SK_NS4_8TiledMMAINS4_8MMA_AtomIJNS4_20SM100_MMA_F16BF16_SSISJ_SJ_fLi64ELi256ELNS4_4UMMA5MajorE0ELSP_0ELNSO_7ScaleInE0ELSQ_0EEEEEENS4_6LayoutINS5_IJSC_SC_SC_EEENS5_IJNSA_ILi0EEESV_SV_EEEEENS5_IJNS4_10UnderscoreESY_SY_EEEEENS4_13SM90_TMA_LOADENS4_14ComposedLayoutINS4_7SwizzleILi2ELi4ELi3EEENS4_18smem_ptr_flag_bitsILi16EEENST_INS5_IJNSA_ILi8EEESH_EEENS5_IJSH_SC_EEEEEEEvNS4_8identityENS4_23SM90_TMA_LOAD_MULTICASTES1B_vS1C_EENS_8epilogue10collective18CollectiveEpilogueINS1F_23Sm100TmaWarpSpecializedILi4ELi2ELi32ELb1ELb0EEEJSI_NS5_IJNST_ISF_SC_EES1K_EEESJ_SK_SJ_SK_NS1F_6fusion15FusionCallbacksIS1J_NS1M_17LinearCombinationISJ_fSJ_fLNS_15FloatRoundStyleE2EEESI_S1L_JEEENS4_5SM1004TMEM4LOAD26SM100_TMEM_LOAD_16dp256b8xES11_NS12_INS13_ILi3ELi4ELi3EEES16_NST_INS5_IJS17_SF_EEENS5_IJSF_SC_EEEEEEENS4_17SM75_U32x4_LDSM_NENS4_14SM90_TMA_STOREES20_NS4_17SM90_U32x4_STSM_NENS4_39AutoVectorizingCopyWithAssumedAlignmentILi128EEEEEEvvEEEEvNT_6ParamsE --------------------------
	.section	.text._ZN7cutlass13device_kernelINS_4gemm6kernel13GemmUniversalIN4cute5tupleIJiiiiEEENS1_10collective13CollectiveMmaINS1_35MainloopSm100TmaUmmaWarpSpecializedILi4ELi2ELi4ENS5_IJNS4_1CILi2EEENSA_ILi1EEESC_EEEEENS5_IJNSA_ILi64EEENSA_ILi256EEENSA_ILi32EEEEEENS_6half_tENS5_IJlSC_lEEESJ_SK_NS4_8TiledMMAINS4_8MMA_AtomIJNS4_20SM100_MMA_F16BF16_SSISJ_SJ_fLi64ELi256ELNS4_4UMMA5MajorE0ELSP_0ELNSO_7ScaleInE0ELSQ_0EEEEEENS4_6LayoutINS5_IJSC_SC_SC_EEENS5_IJNSA_ILi0EEESV_SV_EEEEENS5_IJNS4_10UnderscoreESY_SY_EEEEENS4_13SM90_TMA_LOADENS4_14ComposedLayoutINS4_7SwizzleILi2ELi4ELi3EEENS4_18smem_ptr_flag_bitsILi16EEENST_INS5_IJNSA_ILi8EEESH_EEENS5_IJSH_SC_EEEEEEEvNS4_8identityENS4_23SM90_TMA_LOAD_MULTICASTES1B_vS1C_EENS_8epilogue10collective18CollectiveEpilogueINS1F_23Sm100TmaWarpSpecializedILi4ELi2ELi32ELb1ELb0EEEJSI_NS5_IJNST_ISF_SC_EES1K_EEESJ_SK_SJ_SK_NS1F_6fusion15FusionCallbacksIS1J_NS1M_17LinearCombinationISJ_fSJ_fLNS_15FloatRoundStyleE2EEESI_S1L_JEEENS4_5SM1004TMEM4LOAD26SM100_TMEM_LOAD_16dp256b8xES11_NS12_INS13_ILi3ELi4ELi3EEES16_NST_INS5_IJS17_SF_EEENS5_IJSF_SC_EEEEEEENS4_17SM75_U32x4_LDSM_NENS4_14SM90_TMA_STOREES20_NS4_17SM90_U32x4_STSM_NENS4_39AutoVectorizingCopyWithAssumedAlignmentILi128EEEEEEvvEEEEvNT_6ParamsE,"ax",@progbits
	.align	128
.text._ZN7cutlass13device_kernelINS_4gemm6kernel13GemmUniversalIN4cute5tupleIJiiiiEEENS1_10collective13CollectiveMmaINS1_35MainloopSm100TmaUmmaWarpSpecializedILi4ELi2ELi4ENS5_IJNS4_1CILi2EEENSA_ILi1EEESC_EEEEENS5_IJNSA_ILi64EEENSA_ILi256EEENSA_ILi32EEEEEENS_6half_tENS5_IJlSC_lEEESJ_SK_NS4_8TiledMMAINS4_8MMA_AtomIJNS4_20SM100_MMA_F16BF16_SSISJ_SJ_fLi64ELi256ELNS4_4UMMA5MajorE0ELSP_0ELNSO_7ScaleInE0ELSQ_0EEEEEENS4_6LayoutINS5_IJSC_SC_SC_EEENS5_IJNSA_ILi0EEESV_SV_EEEEENS5_IJNS4_10UnderscoreESY_SY_EEEEENS4_13SM90_TMA_LOADENS4_14ComposedLayoutINS4_7SwizzleILi2ELi4ELi3EEENS4_18smem_ptr_flag_bitsILi16EEENST_INS5_IJNSA_ILi8EEESH_EEENS5_IJSH_SC_EEEEEEEvNS4_8identityENS4_23SM90_TMA_LOAD_MULTICASTES1B_vS1C_EENS_8epilogue10collective18CollectiveEpilogueINS1F_23Sm100TmaWarpSpecializedILi4ELi2ELi32ELb1ELb0EEEJSI_NS5_IJNST_ISF_SC_EES1K_EEESJ_SK_SJ_SK_NS1F_6fusion15FusionCallbacksIS1J_NS1M_17LinearCombinationISJ_fSJ_fLNS_15FloatRoundStyleE2EEESI_S1L_JEEENS4_5SM1004TMEM4LOAD26SM100_TMEM_LOAD_16dp256b8xES11_NS12_INS13_ILi3ELi4ELi3EEES16_NST_INS5_IJS17_SF_EEENS5_IJSF_SC_EEEEEEENS4_17SM75_U32x4_LDSM_NENS4_14SM90_TMA_STOREES20_NS4_17SM90_U32x4_STSM_NENS4_39AutoVectorizingCopyWithAssumedAlignmentILi128EEEEEEvvEEEEvNT_6ParamsE:
        .type           _ZN7cutlass13device_kernelINS_4gemm6kernel13GemmUniversalIN4cute5tupleIJiiiiEEENS1_10collective13CollectiveMmaINS1_35MainloopSm100TmaUmmaWarpSpecializedILi4ELi2ELi4ENS5_IJNS4_1CILi2EEENSA_ILi1EEESC_EEEEENS5_IJNSA_ILi64EEENSA_ILi256EEENSA_ILi32EEEEEENS_6half_tENS5_IJlSC_lEEESJ_SK_NS4_8TiledMMAINS4_8MMA_AtomIJNS4_20SM100_MMA_F16BF16_SSISJ_SJ_fLi64ELi256ELNS4_4UMMA5MajorE0ELSP_0ELNSO_7ScaleInE0ELSQ_0EEEEEENS4_6LayoutINS5_IJSC_SC_SC_EEENS5_IJNSA_ILi0EEESV_SV_EEEEENS5_IJNS4_10UnderscoreESY_SY_EEEEENS4_13SM90_TMA_LOADENS4_14ComposedLayoutINS4_7SwizzleILi2ELi4ELi3EEENS4_18smem_ptr_flag_bitsILi16EEENST_INS5_IJNSA_ILi8EEESH_EEENS5_IJSH_SC_EEEEEEEvNS4_8identityENS4_23SM90_TMA_LOAD_MULTICASTES1B_vS1C_EENS_8epilogue10collective18CollectiveEpilogueINS1F_23Sm100TmaWarpSpecializedILi4ELi2ELi32ELb1ELb0EEEJSI_NS5_IJNST_ISF_SC_EES1K_EEESJ_SK_SJ_SK_NS1F_6fusion15FusionCallbacksIS1J_NS1M_17LinearCombinationISJ_fSJ_fLNS_15FloatRoundStyleE2EEESI_S1L_JEEENS4_5SM1004TMEM4LOAD26SM100_TMEM_LOAD_16dp256b8xES11_NS12_INS13_ILi3ELi4ELi3EEES16_NST_INS5_IJS17_SF_EEENS5_IJSF_SC_EEEEEEENS4_17SM75_U32x4_LDSM_NENS4_14SM90_TMA_STOREES20_NS4_17SM90_U32x4_STSM_NENS4_39AutoVectorizingCopyWithAssumedAlignmentILi128EEEEEEvvEEEEvNT_6ParamsE,@function
        .size           _ZN7cutlass13device_kernelINS_4gemm6kernel13GemmUniversalIN4cute5tupleIJiiiiEEENS1_10collective13CollectiveMmaINS1_35MainloopSm100TmaUmmaWarpSpecializedILi4ELi2ELi4ENS5_IJNS4_1CILi2EEENSA_ILi1EEESC_EEEEENS5_IJNSA_ILi64EEENSA_ILi256EEENSA_ILi32EEEEEENS_6half_tENS5_IJlSC_lEEESJ_SK_NS4_8TiledMMAINS4_8MMA_AtomIJNS4_20SM100_MMA_F16BF16_SSISJ_SJ_fLi64ELi256ELNS4_4UMMA5MajorE0ELSP_0ELNSO_7ScaleInE0ELSQ_0EEEEEENS4_6LayoutINS5_IJSC_SC_SC_EEENS5_IJNSA_ILi0EEESV_SV_EEEEENS5_IJNS4_10UnderscoreESY_SY_EEEEENS4_13SM90_TMA_LOADENS4_14ComposedLayoutINS4_7SwizzleILi2ELi4ELi3EEENS4_18smem_ptr_flag_bitsILi16EEENST_INS5_IJNSA_ILi8EEESH_EEENS5_IJSH_SC_EEEEEEEvNS4_8identityENS4_23SM90_TMA_LOAD_MULTICASTES1B_vS1C_EENS_8epilogue10collective18CollectiveEpilogueINS1F_23Sm100TmaWarpSpecializedILi4ELi2ELi32ELb1ELb0EEEJSI_NS5_IJNST_ISF_SC_EES1K_EEESJ_SK_SJ_SK_NS1F_6fusion15FusionCallbacksIS1J_NS1M_17LinearCombinationISJ_fSJ_fLNS_15FloatRoundStyleE2EEESI_S1L_JEEENS4_5SM1004TMEM4LOAD26SM100_TMEM_LOAD_16dp256b8xES11_NS12_INS13_ILi3ELi4ELi3EEES16_NST_INS5_IJS17_SF_EEENS5_IJSF_SC_EEEEEEENS4_17SM75_U32x4_LDSM_NENS4_14SM90_TMA_STOREES20_NS4_17SM90_U32x4_STSM_NENS4_39AutoVectorizingCopyWithAssumedAlignmentILi128EEEEEEvvEEEEvNT_6ParamsE,(.L_x_183 - _ZN7cutlass13device_kernelINS_4gemm6kernel13GemmUniversalIN4cute5tupleIJiiiiEEENS1_10collective13CollectiveMmaINS1_35MainloopSm100TmaUmmaWarpSpecializedILi4ELi2ELi4ENS5_IJNS4_1CILi2EEENSA_ILi1EEESC_EEEEENS5_IJNSA_ILi64EEENSA_ILi256EEENSA_ILi32EEEEEENS_6half_tENS5_IJlSC_lEEESJ_SK_NS4_8TiledMMAINS4_8MMA_AtomIJNS4_20SM100_MMA_F16BF16_SSISJ_SJ_fLi64ELi256ELNS4_4UMMA5MajorE0ELSP_0ELNSO_7ScaleInE0ELSQ_0EEEEEENS4_6LayoutINS5_IJSC_SC_SC_EEENS5_IJNSA_ILi0EEESV_SV_EEEEENS5_IJNS4_10UnderscoreESY_SY_EEEEENS4_13SM90_TMA_LOADENS4_14ComposedLayoutINS4_7SwizzleILi2ELi4ELi3EEENS4_18smem_ptr_flag_bitsILi16EEENST_INS5_IJNSA_ILi8EEESH_EEENS5_IJSH_SC_EEEEEEEvNS4_8identityENS4_23SM90_TMA_LOAD_MULTICASTES1B_vS1C_EENS_8epilogue10collective18CollectiveEpilogueINS1F_23Sm100TmaWarpSpecializedILi4ELi2ELi32ELb1ELb0EEEJSI_NS5_IJNST_ISF_SC_EES1K_EEESJ_SK_SJ_SK_NS1F_6fusion15FusionCallbacksIS1J_NS1M_17LinearCombinationISJ_fSJ_fLNS_15FloatRoundStyleE2EEESI_S1L_JEEENS4_5SM1004TMEM4LOAD26SM100_TMEM_LOAD_16dp256b8xES11_NS12_INS13_ILi3ELi4ELi3EEES16_NST_INS5_IJS17_SF_EEENS5_IJSF_SC_EEEEEEENS4_17SM75_U32x4_LDSM_NENS4_14SM90_TMA_STOREES20_NS4_17SM90_U32x4_STSM_NENS4_39AutoVectorizingCopyWithAssumedAlignmentILi128EEEEEEvvEEEEvNT_6ParamsE)
        .other          _ZN7cutlass13device_kernelINS_4gemm6kernel13GemmUniversalIN4cute5tupleIJiiiiEEENS1_10collective13CollectiveMmaINS1_35MainloopSm100TmaUmmaWarpSpecializedILi4ELi2ELi4ENS5_IJNS4_1CILi2EEENSA_ILi1EEESC_EEEEENS5_IJNSA_ILi64EEENSA_ILi256EEENSA_ILi32EEEEEENS_6half_tENS5_IJlSC_lEEESJ_SK_NS4_8TiledMMAINS4_8MMA_AtomIJNS4_20SM100_MMA_F16BF16_SSISJ_SJ_fLi64ELi256ELNS4_4UMMA5MajorE0ELSP_0ELNSO_7ScaleInE0ELSQ_0EEEEEENS4_6LayoutINS5_IJSC_SC_SC_EEENS5_IJNSA_ILi0EEESV_SV_EEEEENS5_IJNS4_10UnderscoreESY_SY_EEEEENS4_13SM90_TMA_LOADENS4_14ComposedLayoutINS4_7SwizzleILi2ELi4ELi3EEENS4_18smem_ptr_flag_bitsILi16EEENST_INS5_IJNSA_ILi8EEESH_EEENS5_IJSH_SC_EEEEEEEvNS4_8identityENS4_23SM90_TMA_LOAD_MULTICASTES1B_vS1C_EENS_8epilogue10collective18CollectiveEpilogueINS1F_23Sm100TmaWarpSpecializedILi4ELi2ELi32ELb1ELb0EEEJSI_NS5_IJNST_ISF_SC_EES1K_EEESJ_SK_SJ_SK_NS1F_6fusion15FusionCallbacksIS1J_NS1M_17LinearCombinationISJ_fSJ_fLNS_15FloatRoundStyleE2EEESI_S1L_JEEENS4_5SM1004TMEM4LOAD26SM100_TMEM_LOAD_16dp256b8xES11_NS12_INS13_ILi3ELi4ELi3EEES16_NST_INS5_IJS17_SF_EEENS5_IJSF_SC_EEEEEEENS4_17SM75_U32x4_LDSM_NENS4_14SM90_TMA_STOREES20_NS4_17SM90_U32x4_STSM_NENS4_39AutoVectorizingCopyWithAssumedAlignmentILi128EEEEEEvvEEEEvNT_6ParamsE,@"STO_CUDA_ENTRY STV_DEFAULT"
_ZN7cutlass13device_kernelINS_4gemm6kernel13GemmUniversalIN4cute5tupleIJiiiiEEENS1_10collective13CollectiveMmaINS1_35MainloopSm100TmaUmmaWarpSpecializedILi4ELi2ELi4ENS5_IJNS4_1CILi2EEENSA_ILi1EEESC_EEEEENS5_IJNSA_ILi64EEENSA_ILi256EEENSA_ILi32EEEEEENS_6half_tENS5_IJlSC_lEEESJ_SK_NS4_8TiledMMAINS4_8MMA_AtomIJNS4_20SM100_MMA_F16BF16_SSISJ_SJ_fLi64ELi256ELNS4_4UMMA5MajorE0ELSP_0ELNSO_7ScaleInE0ELSQ_0EEEEEENS4_6LayoutINS5_IJSC_SC_SC_EEENS5_IJNSA_ILi0EEESV_SV_EEEEENS5_IJNS4_10UnderscoreESY_SY_EEEEENS4_13SM90_TMA_LOADENS4_14ComposedLayoutINS4_7SwizzleILi2ELi4ELi3EEENS4_18smem_ptr_flag_bitsILi16EEENST_INS5_IJNSA_ILi8EEESH_EEENS5_IJSH_SC_EEEEEEEvNS4_8identityENS4_23SM90_TMA_LOAD_MULTICASTES1B_vS1C_EENS_8epilogue10collective18CollectiveEpilogueINS1F_23Sm100TmaWarpSpecializedILi4ELi2ELi32ELb1ELb0EEEJSI_NS5_IJNST_ISF_SC_EES1K_EEESJ_SK_SJ_SK_NS1F_6fusion15FusionCallbacksIS1J_NS1M_17LinearCombinationISJ_fSJ_fLNS_15FloatRoundStyleE2EEESI_S1L_JEEENS4_5SM1004TMEM4LOAD26SM100_TMEM_LOAD_16dp256b8xES11_NS12_INS13_ILi3ELi4ELi3EEES16_NST_INS5_IJS17_SF_EEENS5_IJSF_SC_EEEEEEENS4_17SM75_U32x4_LDSM_NENS4_14SM90_TMA_STOREES20_NS4_17SM90_U32x4_STSM_NENS4_39AutoVectorizingCopyWithAssumedAlignmentILi128EEEEEEvvEEEEvNT_6ParamsE:
[----:B------:R-:W1:Y:S01]  /*0000*/  LDC R1, c[0x0][0x37c] ;  /* 0x0000df00ff017b82 */ /* 0x000e620000000800 */
[----:B------:R-:W2:Y:S01]  /*0010*/  S2R R94, SR_TID.X ;  /* 0x00000000005e7919 */ /* 0x000ea20000002100 */
[----:B------:R-:W3:Y:S01]  /*0020*/  LDCU.64 UR8, c[0x0][0x890] ;  /* 0x00011200ff0877ac */ /* 0x000ee20008000a00 */
[----:B------:R-:W-:Y:S02]  /*0030*/  PRMT R81, RZ, 0x7610, R81 ;  /* 0x00007610ff517816 */ /* 0x000fe40000000051 */
[----:B------:R-:W-:Y:S01]  /*0040*/  ELECT P3, URZ, PT ;  /* 0x0000000000ff782f */ /* 0x000fe20003860000 */
[----:B---3--:R-:W-:-:S04]  /*0050*/  UISETP.NE.U32.AND UP0, UPT, UR8, URZ, UPT ;  /* 0x000000ff0800728c */ /* 0x008fc8000bf05070 */
[----:B------:R-:W-:Y:S01]  /*0060*/  UISETP.NE.AND.EX UP0, UPT, UR9, URZ, UPT, UP0 ;  /* 0x000000ff0900728c */ /* 0x000fe2000bf05300 */
[----:B--2---:R-:W-:-:S05]  /*0070*/  SHF.R.U32.HI R82, RZ, 0x5, R94 ;  /* 0x00000005ff527819 */ /* 0x004fca000001165e */
[----:B------:R-:W2:Y:S02]  /*0080*/  SHFL.IDX PT, R0, R82, RZ, 0x1f ;  /* 0x00001fff52007589 */ /* 0x000ea400000e0000 */
[----:B--2---:R-:W-:Y:S01]  /*0090*/  R2UR UR18, R0 ;  /* 0x00000000001272ca */ /* 0x004fe200000e0000 */
[----:B-1----:R-:W-:-:S14]  /*00a0*/  BRA.U UP0, `(.L_x_0) ;  /* 0x0000000100307547 */ /* 0x002fdc000b800000 */
[----:B------:R-:W1:Y:S02]  /*00b0*/  LDCU.64 UR4, c[0x0][0x888] ;  /* 0x00011100ff0477ac */ /* 0x000e640008000a00 */
[----:B-1----:R-:W-:-:S04]  /*00c0*/  UISETP.NE.U32.AND UP0, UPT, UR4, URZ, UPT ;  /* 0x000000ff0400728c */ /* 0x002fc8000bf05070 */
[----:B------:R-:W-:-:S09]  /*00d0*/  UISETP.NE.AND.EX UP0, UPT, UR5, URZ, UPT, UP0 ;  /* 0x000000ff0500728c */ /* 0x000fd2000bf05300 */
[----:B------:R-:W-:Y:S05]  /*00e0*/  BRA.U !UP0, `(.L_x_1) ;  /* 0x0000000108147547 */ /* 0x000fea000b800000 */
[----:B------:R-:W1:Y:S01]  /*00f0*/  LDC.64 R2, c[0x0][0x888] ;  /* 0x00022200ff027b82 */ /* 0x000e620000000a00 */
[----:B------:R-:W1:Y:S02]  /*0100*/  LDCU.64 UR4, c[0x0][0x358] ;  /* 0x00006b00ff0477ac */ /* 0x000e640008000a00 */
[----:B-1----:R1:W5:Y:S01]  /*0110*/  LDG.E R41, desc[UR4][R2.64] ;  /* 0x0000000402297981 */ /* 0x002362000c1e1900 */
[----:B------:R-:W-:Y:S01]  /*0120*/  HFMA2 R81, -RZ, RZ, 0, 5.9604644775390625e-08 ;  /* 0x00000001ff517431 */ /* 0x000fe200000001ff */
[----:B------:R-:W-:Y:S05]  /*0130*/  BRA `(.L_x_0) ;  /* 0x00000000000c7947 */ /* 0x000fea0003800000 */
.L_x_1:
[----:B------:R-:W1:Y:S01]  /*0140*/  LDCU UR4, c[0x0][0x880] ;  /* 0x00011000ff0477ac */ /* 0x000e620008000800 */
[----:B------:R-:W-:Y:S01]  /*0150*/  HFMA2 R81, -RZ, RZ, 0, 5.9604644775390625e-08 ;  /* 0x00000001ff517431 */ /* 0x000fe200000001ff */
[----:B-1----:R-:W-:-:S07]  /*0160*/  MOV R41, UR4 ;  /* 0x0000000400297c02 */ /* 0x002fce0008000f00 */
.L_x_0:
[----:B------:R-:W2:Y:S02]  /*0170*/  LDCU.64 UR4, c[0x0][0x8b0] ;  /* 0x00011600ff0477ac */ /* 0x000ea40008000a00 */
[----:B--2---:R-:W-:-:S04]  /*0180*/  UISETP.NE.U32.AND UP0, UPT, UR4, URZ, UPT ;  /* 0x000000ff0400728c */ /* 0x004fc8000bf05070 */
[----:B------:R-:W-:-:S09]  /*0190*/  UISETP.NE.AND.EX UP0, UPT, UR5, URZ, UPT, UP0 ;  /* 0x000000ff0500728c */ /* 0x000fd2000bf05300 */
[----:B------:R-:W-:Y:S05]  /*01a0*/  BRA.U UP0, `(.L_x_2) ;  /* 0x0000000100287547 */ /* 0x000fea000b800000 */
[----:B------:R-:W2:Y:S02]  /*01b0*/  LDCU.64 UR4, c[0x0][0x8a8] ;  /* 0x00011500ff0477ac */ /* 0x000ea40008000a00 */
[----:B--2---:R-:W-:-:S04]  /*01c0*/  UISETP.NE.U32.AND UP0, UPT, UR4, URZ, UPT ;  /* 0x000000ff0400728c */ /* 0x004fc8000bf05070 */
[----:B------:R-:W-:-:S09]  /*01d0*/  UISETP.NE.AND.EX UP0, UPT, UR5, URZ, UPT, UP0 ;  /* 0x000000ff0500728c */ /* 0x000fd2000bf05300 */
[----:B------:R-:W-:Y:S05]  /*01e0*/  BRA.U !UP0, `(.L_x_3) ;  /* 0x0000000108107547 */ /* 0x000fea000b800000 */
[----:B------:R-:W2:Y:S01]  /*01f0*/  LDC.64 R38, c[0x0][0x8a8] ;  /* 0x00022a00ff267b82 */ /* 0x000ea20000000a00 */
[----:B------:R-:W2:Y:S02]  /*0200*/  LDCU.64 UR4, c[0x0][0x358] ;  /* 0x00006b00ff0477ac */ /* 0x000ea40008000a00 */
[----:B--2---:R2:W5:Y:S01]  /*0210*/  LDG.E R38, desc[UR4][R38.64] ;  /* 0x0000000426267981 */ /* 0x004562000c1e1900 */
[----:B------:R-:W-:Y:S05]  /*0220*/  BRA `(.L_x_2) ;  /* 0x0000000000087947 */ /* 0x000fea0003800000 */
.L_x_3:
[----:B------:R-:W2:Y:S02]  /*0230*/  LDCU UR4, c[0x0][0x8a0] ;  /* 0x00011400ff0477ac */ /* 0x000ea40008000800 */
[----:B--2---:R-:W-:Y:S02]  /*0240*/  MOV R38, UR4 ;  /* 0x0000000400267c02 */ /* 0x004fe40008000f00 */
.L_x_2:
[----:B------:R-:W-:Y:S01]  /*0250*/  IMAD.U32 R0, RZ, RZ, UR18 ;  /* 0x00000012ff007e24 */ /* 0x000fe2000f8e00ff */
[----:B------:R-:W-:Y:S04]  /*0260*/  BSSY.RECONVERGENT B0, `(.L_x_4) ;  /* 0x000000c000007945 */ /* 0x000fe80003800200 */
[C---:B------:R-:W-:Y:S02]  /*0270*/  ISETP.NE.OR P1, PT, R0.reuse, 0x1, !P3 ;  /* 0x000000010000780c */ /* 0x040fe40005f25670 */
[----:B------:R-:W-:-:S11]  /*0280*/  ISETP.NE.OR P0, PT, R0, 0x3, !P3 ;  /* 0x000000030000780c */ /* 0x000fd60005f05670 */
[----:B------:R-:W-:Y:S05]  /*0290*/  @P1 BRA `(.L_x_5) ;  /* 0x0000000000201947 */ /* 0x000fea0003800000 */
[----:B------:R-:W3:Y:S02]  /*02a0*/  LDCU.64 UR4, c[0x0][0x348] ;  /* 0x00006900ff0477ac */ /* 0x000ee40008000a00 */
[----:B---3--:R-:W-:Y:S02]  /*02b0*/  UIADD3 UR6, UP1, UPT, UR4, 0x80, URZ ;  /* 0x0000008004067890 */ /* 0x008fe4000ff3e0ff */
[----:B------:R-:W-:Y:S02]  /*02c0*/  UIADD3 UR4, UP0, UPT, UR4, 0x180, URZ ;  /* 0x0000018004047890 */ /* 0x000fe4000ff1e0ff */
[----:B------:R-:W-:Y:S02]  /*02d0*/  UIADD3.X UR7, UPT, UPT, URZ, UR5, URZ, UP1, !UPT ;  /* 0x00000005ff077290 */ /* 0x000fe40008ffe4ff */
[----:B------:R-:W-:-:S07]  /*02e0*/  UIADD3.X UR5, UPT, UPT, URZ, UR5, URZ, UP0, !UPT ;  /* 0x00000005ff057290 */ /* 0x000fce00087fe4ff */
[----:B------:R3:W-:Y:S02]  /*02f0*/  UTMACCTL.PF [UR6] ;  /* 0x00000000060079b9 */ /* 0x0007e40008040000 */
[----:B------:R3:W-:Y:S02]  /*0300*/  UTMACCTL.PF [UR4] ;  /* 0x00000000040079b9 */ /* 0x0007e40008040000 */
[----:B---3--:R-:W-:Y:S01]  /*0310*/  NOP ;  /* 0x0000000000007918 */ /* 0x008fe20000000000 */
.L_x_5:
[----:B------:R-:W-:Y:S05]  /*0320*/  BSYNC.RECONVERGENT B0 ;  /* 0x0000000000007941 */ /* 0x000fea0003800200 */
.L_x_4:
[----:B------:R-:W-:Y:S04]  /*0330*/  BSSY.RECONVERGENT B0, `(.L_x_6) ;  /* 0x000000a000007945 */ /* 0x000fe80003800200 */
        /* <DEDUP_REMOVED lines=9> */
.L_x_7:
[----:B------:R-:W-:Y:S05]  /*03d0*/  BSYNC.RECONVERGENT B0 ;  /* 0x0000000000007941 */ /* 0x000fea0003800200 */
.L_x_6:
[----:B------:R-:W3:Y:S01]  /*03e0*/  LDCU.64 UR4, c[0x0][0x888] ;  /* 0x00011100ff0477ac */ /* 0x000ee20008000a00 */
[----:B------:R-:W-:Y:S02]  /*03f0*/  UISETP.EQ.U32.AND UP2, UPT, UR8, URZ, UPT ;  /* 0x000000ff0800728c */ /* 0x000fe4000bf42070 */
[----:B------:R-:W-:Y:S02]  /*0400*/  UPLOP3.LUT UP3, UPT, UPT, UPT, UPT, 0x80, 0x8 ;  /* 0x000000000008789c */ /* 0x000fe40003f6f070 */
[----:B---3--:R-:W-:-:S04]  /*0410*/  UISETP.NE.U32.AND UP0, UPT, UR4, URZ, UPT ;  /* 0x000000ff0400728c */ /* 0x008fc8000bf05070 */
[----:B------:R-:W-:-:S04]  /*0420*/  UISETP.NE.AND.EX UP1, UPT, UR5, URZ, UPT, UP0 ;  /* 0x000000ff0500728c */ /* 0x000fc8000bf25300 */
[----:B------:R-:W-:-:S04]  /*0430*/  UISETP.EQ.OR.EX UP4, UPT, UR9, URZ, !UP1, UP2 ;  /* 0x000000ff0900728c */ /* 0x000fc8000cf82720 */
[----:B------:R-:W-:-:S06]  /*0440*/  UP2UR UR4, UPR, URZ, 0x10 ;  /* 0x00000010ff047883 */ /* 0x000fcc0008000000 */
[----:B------:R-:W-:Y:S01]  /*0450*/  MOV R85, UR4 ;  /* 0x0000000400557c02 */ /* 0x000fe20008000f00 */
[----:B------:R-:W-:Y:S06]  /*0460*/  BRA.U !UP4, `(.L_x_8) ;  /* 0x000000010c207547 */ /* 0x000fec000b800000 */
[----:B------:R-:W-:Y:S01]  /*0470*/  UISETP.NE.U32.AND UP2, UPT, UR8, URZ, UPT ;  /* 0x000000ff0800728c */ /* 0x000fe2000bf45070 */
[----:B-----5:R-:W-:Y:S01]  /*0480*/  FSETP.NEU.AND P0, PT, R41, RZ, PT ;  /* 0x000000ff2900720b */ /* 0x020fe20003f0d000 */
[----:B------:R-:W-:Y:S02]  /*0490*/  USEL UR4, URZ, 0xffffffff, UP1 ;  /* 0xffffffffff047887 */ /* 0x000fe40008800000 */
[----:B------:R-:W-:-:S10]  /*04a0*/  UISETP.NE.AND.EX UP2, UPT, UR9, URZ, UPT, UP2 ;  /* 0x000000ff0900728c */ /* 0x000fd4000bf45320 */
[----:B------:R-:W-:Y:S01]  /*04b0*/  VOTEU.ANY UP0, P0 ;  /* 0x0000000000ff7886 */ /* 0x000fe20000000100 */
[----:B------:R-:W-:-:S04]  /*04c0*/  @!UP2 USEL UR4, URZ, 0xffffffff, UP0 ;  /* 0xffffffffff04a887 */ /* 0x000fc80008000000 */
[----:B------:R-:W-:-:S04]  /*04d0*/  ULOP3.LUT UR4, UR4, 0x1, URZ, 0xc0, !UPT ;  /* 0x0000000104047892 */ /* 0x000fc8000f8ec0ff */
[----:B------:R-:W-:-:S11]  /*04e0*/  UISETP.NE.U32.AND UP3, UPT, UR4, 0x1, UPT ;  /* 0x000000010400788c */ /* 0x000fd6000bf65070 */
.L_x_8:
[----:B-1----:R-:W1:Y:S01]  /*04f0*/  SHFL.IDX PT, R2, R82, RZ, 0x1f ;  /* 0x00001fff52027589 */ /* 0x002e6200000e0000 */
[----:B------:R-:W-:Y:S01]  /*0500*/  UISETP.NE.AND UP6, UPT, UR18, 0x2, UPT ;  /* 0x000000021200788c */ /* 0x000fe2000bfc5270 */
[----:B-1----:R-:W-:-:S13]  /*0510*/  ISETP.NE.AND P0, PT, R2, RZ, PT ;  /* 0x000000ff0200720c */ /* 0x002fda0003f05270 */
[----:B------:R-:W-:Y:S05]  /*0520*/  @P0 BRA `(.L_x_9) ;  /* 0x0000000000580947 */ /* 0x000fea0003800000 */
[----:B------:R-:W1:Y:S01]  /*0530*/  S2UR UR4, SR_CgaCtaId ;  /* 0x00000000000479c3 */ /* 0x000e620000008800 */
[----:B------:R-:W-:Y:S01]  /*0540*/  UMOV UR5, 0x400 ;  /* 0x0000040000057882 */ /* 0x000fe20000000000 */
[----:B------:R-:W-:Y:S01]  /*0550*/  UMOV UR8, 0x1 ;  /* 0x0000000100087882 */ /* 0x000fe20000000000 */
[----:B------:R-:W-:Y:S01]  /*0560*/  UMOV UR6, 0x2 ;  /* 0x0000000200067882 */ /* 0x000fe20000000000 */
[----:B------:R-:W-:-:S04]  /*0570*/  UIADD3 UR8, UPT, UPT, -UR8, 0x100000, URZ ;  /* 0x0010000008087890 */ /* 0x000fc8000fffe1ff */
[----:B------:R-:W-:Y:S02]  /*0580*/  USHF.L.U32 UR9, UR8, 0xb, URZ ;  /* 0x0000000b08097899 */ /* 0x000fe400080006ff */
[----:B------:R-:W-:Y:S02]  /*0590*/  USHF.L.U32 UR8, UR8, 0x1, URZ ;  /* 0x0000000108087899 */ /* 0x000fe400080006ff */
[----:B------:R-:W-:-:S04]  /*05a0*/  UIADD3 UR6, UPT, UPT, -UR6, 0x100000, URZ ;  /* 0x0010000006067890 */ /* 0x000fc8000fffe1ff */
[----:B------:R-:W-:Y:S02]  /*05b0*/  USHF.L.U32 UR7, UR6, 0xb, URZ ;  /* 0x0000000b06077899 */ /* 0x000fe400080006ff */
[----:B------:R-:W-:Y:S01]  /*05c0*/  USHF.L.U32 UR6, UR6, 0x1, URZ ;  /* 0x0000000106067899 */ /* 0x000fe200080006ff */
[----:B------:R-:W-:Y:S01]  /*05d0*/  ELECT P0, URZ, PT ;  /* 0x0000000000ff782f */ /* 0x000fe20003800000 */
[----:B-1----:R-:W-:Y:S01]  /*05e0*/  ULEA UR4, UR4, UR5, 0x18 ;  /* 0x0000000504047291 */ /* 0x002fe2000f8ec0ff */
[----:B------:R-:W1:Y:S11]  /*05f0*/  FENCE.VIEW.ASYNC.S ;  /* 0x00000000000073c6 */ /* 0x000e760000000000 */
[----:B-1----:R1:W3:Y:S01]  /*0600*/  SYNCS.EXCH.64 URZ, [UR4], UR8 ;  /* 0x0000000804ff75b2 */ /* 0x0022e20008000100 */
[----:B------:R1:W4:Y:S01]  /*0610*/  SYNCS.EXCH.64 URZ, [UR4+0x20], UR6 ;  /* 0x0000200604ff75b2 */ /* 0x0003220008000100 */
[----:B------:R1:W1:Y:S01]  /*0620*/  SYNCS.EXCH.64 URZ, [UR4+0x8], UR8 ;  /* 0x0000080804ff75b2 */ /* 0x0002620008000100 */
[----:B------:R1:W1:Y:S01]  /*0630*/  SYNCS.EXCH.64 URZ, [UR4+0x28], UR6 ;  /* 0x0000280604ff75b2 */ /* 0x0002620008000100 */
[----:B------:R1:W1:Y:S01]  /*0640*/  SYNCS.EXCH.64 URZ, [UR4+0x10], UR8 ;  /* 0x0000100804ff75b2 */ /* 0x0002620008000100 */
[----:B------:R1:W1:Y:S01]  /*0650*/  SYNCS.EXCH.64 URZ, [UR4+0x30], UR6 ;  /* 0x0000300604ff75b2 */ /* 0x0002620008000100 */
[----:B------:R1:W1:Y:S01]  /*0660*/  SYNCS.EXCH.64 URZ, [UR4+0x18], UR8 ;  /* 0x0000180804ff75b2 */ /* 0x0002620008000100 */
[----:B------:R1:W1:Y:S01]  /*0670*/  SYNCS.EXCH.64 URZ, [UR4+0x38], UR6 ;  /* 0x0000380604ff75b2 */ /* 0x0002620008000100 */
[----:B------:R-:W-:Y:S01]  /*0680*/  NOP ;  /* 0x0000000000007918 */ /* 0x000fe20000000000 */
.L_x_9:
[----:B------:R-:W2:Y:S01]  /*0690*/  SHFL.IDX PT, R2, R82, RZ, 0x1f ;  /* 0x00001fff52027589 */ /* 0x000ea200000e0000 */
[----:B------:R-:W-:Y:S01]  /*06a0*/  NOP ;  /* 0x0000000000007918 */ /* 0x000fe20000000000 */
[----:B--2---:R-:W-:-:S13]  /*06b0*/  ISETP.NE.AND P0, PT, R2, 0x1, PT ;  /* 0x000000010200780c */ /* 0x004fda0003f05270 */
[----:B------:R-:W-:Y:S05]  /*06c0*/  @P0 BRA `(.L_x_10) ;  /* 0x0000000000580947 */ /* 0x000fea0003800000 */
[----:B-1----:R-:W1:Y:S01]  /*06d0*/  S2UR UR4, SR_CgaCtaId ;  /* 0x00000000000479c3 */ /* 0x002e620000008800 */
        /* <DEDUP_REMOVED lines=12> */
[----:B-1----:R2:W1:Y:S01]  /*07a0*/  SYNCS.EXCH.64 URZ, [UR4+0x40], UR8 ;  /* 0x0000400804ff75b2 */ /* 0x0024620008000100 */
[----:B------:R2:W1:Y:S01]  /*07b0*/  SYNCS.EXCH.64 URZ, [UR4+0x60], UR6 ;  /* 0x0000600604ff75b2 */ /* 0x0004620008000100 */
[----:B------:R2:W1:Y:S01]  /*07c0*/  SYNCS.EXCH.64 URZ, [UR4+0x48], UR8 ;  /* 0x0000480804ff75b2 */ /* 0x0004620008000100 */
[----:B------:R2:W1:Y:S01]  /*07d0*/  SYNCS.EXCH.64 URZ, [UR4+0x68], UR6 ;  /* 0x0000680604ff75b2 */ /* 0x0004620008000100 */
[----:B------:R2:W1:Y:S01]  /*07e0*/  SYNCS.EXCH.64 URZ, [UR4+0x50], UR8 ;  /* 0x0000500804ff75b2 */ /* 0x0004620008000100 */
[----:B------:R2:W1:Y:S01]  /*07f0*/  SYNCS.EXCH.64 URZ, [UR4+0x70], UR6 ;  /* 0x0000700604ff75b2 */ /* 0x0004620008000100 */
[----:B------:R2:W1:Y:S01]  /*0800*/  SYNCS.EXCH.64 URZ, [UR4+0x58], UR8 ;  /* 0x0000580804ff75b2 */ /* 0x0004620008000100 */
[----:B------:R2:W1:Y:S02]  /*0810*/  SYNCS.EXCH.64 URZ, [UR4+0x78], UR6 ;  /* 0x0000780604ff75b2 */ /* 0x0004640008000100 */
[----:B--2---:R-:W-:Y:S01]  /*0820*/  NOP ;  /* 0x0000000000007918 */ /* 0x004fe20000000000 */
.L_x_10:
[----:B------:R-:W2:Y:S01]  /*0830*/  SHFL.IDX PT, R2, R82, RZ, 0x1f ;  /* 0x00001fff52027589 */ /* 0x000ea200000e0000 */
[----:B------:R-:W-:Y:S01]  /*0840*/  NOP ;  /* 0x0000000000007918 */ /* 0x000fe20000000000 */
[----:B--2---:R-:W-:-:S13]  /*0850*/  ISETP.NE.AND P0, PT, R2, 0x3, PT ;  /* 0x000000030200780c */ /* 0x004fda0003f05270 */
[----:B------:R-:W-:Y:S05]  /*0860*/  @P0 BRA `(.L_x_11) ;  /* 0x0000000000300947 */ /* 0x000fea0003800000 */
[----:B-1----:R-:W1:Y:S01]  /*0870*/  S2UR UR4, SR_CgaCtaId ;  /* 0x00000000000479c3 */ /* 0x002e620000008800 */
[----:B------:R-:W-:Y:S01]  /*0880*/  UMOV UR6, 0x400 ;  /* 0x0000040000067882 */ /* 0x000fe20000000000 */
[----:B------:R-:W-:Y:S01]  /*0890*/  UMOV UR5, 0x20 ;  /* 0x0000002000057882 */ /* 0x000fe20000000000 */
[----:B------:R-:W-:Y:S01]  /*08a0*/  ELECT P0, URZ, PT ;  /* 0x0000000000ff782f */ /* 0x000fe20003800000 */
[----:B-1----:R-:W-:Y:S02]  /*08b0*/  ULEA UR6, UR4, UR6, 0x18 ;  /* 0x0000000604067291 */ /* 0x002fe4000f8ec0ff */
[----:B------:R-:W-:-:S04]  /*08c0*/  UIADD3 UR4, UPT, UPT, -UR5, 0x100000, URZ ;  /* 0x0010000005047890 */ /* 0x000fc8000fffe1ff */
[----:B------:R-:W-:Y:S02]  /*08d0*/  USHF.L.U32 UR5, UR4, 0xb, URZ ;  /* 0x0000000b04057899 */ /* 0x000fe400080006ff */
[----:B------:R-:W-:Y:S01]  /*08e0*/  USHF.L.U32 UR4, UR4, 0x1, URZ ;  /* 0x0000000104047899 */ /* 0x000fe200080006ff */
[----:B------:R-:W1:Y:S11]  /*08f0*/  FENCE.VIEW.ASYNC.S ;  /* 0x00000000000073c6 */ /* 0x000e760000000000 */
[----:B-1----:R2:W1:Y:S01]  /*0900*/  SYNCS.EXCH.64 URZ, [UR6+0x80], UR4 ;  /* 0x0000800406ff75b2 */ /* 0x0024620008000100 */
[----:B------:R2:W1:Y:S02]  /*0910*/  SYNCS.EXCH.64 URZ, [UR6+0x88], UR4 ;  /* 0x0000880406ff75b2 */ /* 0x0004640008000100 */
[----:B--2---:R-:W-:Y:S01]  /*0920*/  NOP ;  /* 0x0000000000007918 */ /* 0x004fe20000000000 */
.L_x_11:
[----:B------:R-:W2:Y:S01]  /*0930*/  SHFL.IDX PT, R2, R82, RZ, 0x1f ;  /* 0x00001fff52027589 */ /* 0x000ea200000e0000 */
[----:B------:R-:W-:Y:S01]  /*0940*/  NOP ;  /* 0x0000000000007918 */ /* 0x000fe20000000000 */
[----:B--2---:R-:W-:-:S13]  /*0950*/  ISETP.NE.AND P0, PT, R2, 0x4, PT ;  /* 0x000000040200780c */ /* 0x004fda0003f05270 */
[----:B------:R-:W-:Y:S05]  /*0960*/  @P0 BRA `(.L_x_12) ;  /* 0x00000000004c0947 */ /* 0x000fea0003800000 */
[----:B-1----:R-:W1:Y:S01]  /*0970*/  S2UR UR6, SR_CgaCtaId ;  /* 0x00000000000679c3 */ /* 0x002e620000008800 */
[----:B------:R-:W-:Y:S01]  /*0980*/  UMOV UR4, 0x1e0 ;  /* 0x000001e000047882 */ /* 0x000fe20000000000 */
[----:B------:R-:W-:Y:S01]  /*0990*/  UMOV UR5, 0x400 ;  /* 0x0000040000057882 */ /* 0x000fe20000000000 */
[----:B------:R-:W-:Y:S01]  /*09a0*/  USEL UR4, UR4, 0x1a0, UP3 ;  /* 0x000001a004047887 */ /* 0x000fe20009800000 */
[----:B------:R-:W-:Y:S01]  /*09b0*/  UMOV UR8, 0x1 ;  /* 0x0000000100087882 */ /* 0x000fe20000000000 */
[----:B------:R-:W-:Y:S01]  /*09c0*/  ELECT P0, URZ, PT ;  /* 0x0000000000ff782f */ /* 0x000fe20003800000 */
[----:B------:R-:W-:-:S04]  /*09d0*/  UIADD3 UR8, UPT, UPT, -UR8, 0x100000, URZ ;  /* 0x0010000008087890 */ /* 0x000fc8000fffe1ff */
[----:B------:R-:W-:Y:S02]  /*09e0*/  USHF.L.U32 UR9, UR8, 0xb, URZ ;  /* 0x0000000b08097899 */ /* 0x000fe400080006ff */
[----:B------:R-:W-:Y:S02]  /*09f0*/  USHF.L.U32 UR8, UR8, 0x1, URZ ;  /* 0x0000000108087899 */ /* 0x000fe400080006ff */
[----:B-1----:R-:W-:Y:S02]  /*0a00*/  ULEA UR6, UR6, UR5, 0x18 ;  /* 0x0000000506067291 */ /* 0x002fe4000f8ec0ff */
[----:B------:R-:W-:-:S04]  /*0a10*/  UIADD3 UR4, UPT, UPT, -UR4, 0x100000, URZ ;  /* 0x0010000004047890 */ /* 0x000fc8000fffe1ff */
[----:B------:R-:W-:Y:S02]  /*0a20*/  USHF.L.U32 UR5, UR4, 0xb, URZ ;  /* 0x0000000b04057899 */ /* 0x000fe400080006ff */
[----:B------:R-:W-:Y:S01]  /*0a30*/  USHF.L.U32 UR4, UR4, 0x1, URZ ;  /* 0x0000000104047899 */ /* 0x000fe200080006ff */
[----:B------:R-:W1:Y:S03]  /*0a40*/  FENCE.VIEW.ASYNC.S ;  /* 0x00000000000073c6 */ /* 0x000e660000000000 */
[----:B-1----:R2:W1:Y:S08]  /*0a50*/  SYNCS.EXCH.64 URZ, [UR6+0x90], UR8 ;  /* 0x0000900806ff75b2 */ /* 0x0024700008000100 */
[----:B------:R2:W1:Y:S01]  /*0a60*/  SYNCS.EXCH.64 URZ, [UR6+0xa0], UR4 ;  /* 0x0000a00406ff75b2 */ /* 0x0004620008000100 */
[----:B------:R2:W1:Y:S01]  /*0a70*/  SYNCS.EXCH.64 URZ, [UR6+0x98], UR8 ;  /* 0x0000980806ff75b2 */ /* 0x0004620008000100 */
[----:B------:R2:W1:Y:S02]  /*0a80*/  SYNCS.EXCH.64 URZ, [UR6+0xa8], UR4 ;  /* 0x0000a80406ff75b2 */ /* 0x0004640008000100 */
[----:B--2---:R-:W-:Y:S01]  /*0a90*/  NOP ;  /* 0x0000000000007918 */ /* 0x004fe20000000000 */
.L_x_12:
        /* <DEDUP_REMOVED lines=26> */
.L_x_13:
[----:B------:R-:W2:Y:S01]  /*0c40*/  SHFL.IDX PT, R2, R82, RZ, 0x1f ;  /* 0x00001fff52027589 */ /* 0x000ea200000e0000 */
[----:B------:R-:W-:Y:S01]  /*0c50*/  NOP ;  /* 0x0000000000007918 */ /* 0x000fe20000000000 */
[----:B--2---:R-:W-:-:S13]  /*0c60*/  ISETP.NE.AND P0, PT, R2, 0x3, PT ;  /* 0x000000030200780c */ /* 0x004fda0003f05270 */
[----:B------:R-:W-:Y:S05]  /*0c70*/  @P0 BRA `(.L_x_14) ;  /* 0x0000000000380947 */ /* 0x000fea0003800000 */
[----:B------:R-:W2:Y:S01]  /*0c80*/  S2UR UR5, SR_CgaCtaId ;  /* 0x00000000000579c3 */ /* 0x000ea20000008800 */
[----:B-1----:R-:W-:Y:S01]  /*0c90*/  UMOV UR4, 0x400 ;  /* 0x0000040000047882 */ /* 0x002fe20000000000 */
[----:B------:R-:W-:Y:S01]  /*0ca0*/  UMOV UR6, 0x20 ;  /* 0x0000002000067882 */ /* 0x000fe20000000000 */
[----:B------:R-:W-:Y:S01]  /*0cb0*/  ELECT P0, URZ, PT ;  /* 0x0000000000ff782f */ /* 0x000fe20003800000 */
[----:B------:R-:W-:-:S04]  /*0cc0*/  UIADD3 UR6, UPT, UPT, -UR6, 0x100000, URZ ;  /* 0x0010000006067890 */ /* 0x000fc8000fffe1ff */
[----:B------:R-:W-:Y:S02]  /*0cd0*/  USHF.L.U32 UR7, UR6, 0xb, URZ ;  /* 0x0000000b06077899 */ /* 0x000fe400080006ff */
[----:B------:R-:W-:Y:S02]  /*0ce0*/  USHF.L.U32 UR6, UR6, 0x1, URZ ;  /* 0x0000000106067899 */ /* 0x000fe400080006ff */
[----:B--2---:R-:W-:Y:S01]  /*0cf0*/  ULEA UR4, UR5, UR4, 0x18 ;  /* 0x0000000405047291 */ /* 0x004fe2000f8ec0ff */
[----:B------:R-:W1:Y:S11]  /*0d00*/  FENCE.VIEW.ASYNC.S ;  /* 0x00000000000073c6 */ /* 0x000e760000000000 */
[----:B-1----:R2:W1:Y:S01]  /*0d10*/  SYNCS.EXCH.64 URZ, [UR4+0xf0], UR6 ;  /* 0x0000f00604ff75b2 */ /* 0x0024620008000100 */
[----:B------:R2:W1:Y:S01]  /*0d20*/  SYNCS.EXCH.64 URZ, [UR4+0x100], UR6 ;  /* 0x0001000604ff75b2 */ /* 0x0004620008000100 */
[----:B------:R2:W1:Y:S01]  /*0d30*/  SYNCS.EXCH.64 URZ, [UR4+0xf8], UR6 ;  /* 0x0000f80604ff75b2 */ /* 0x0004620008000100 */
[----:B------:R2:W1:Y:S02]  /*0d40*/  SYNCS.EXCH.64 URZ, [UR4+0x108], UR6 ;  /* 0x0001080604ff75b2 */ /* 0x0004640008000100 */
[----:B--2---:R-:W-:Y:S01]  /*0d50*/  NOP ;  /* 0x0000000000007918 */ /* 0x004fe20000000000 */
.L_x_14:
[----:B-1----:R-:W1:Y:S01]  /*0d60*/  LDCU UR4, c[0x0][0x36c] ;  /* 0x00006d80ff0477ac */ /* 0x002e620008000800 */
[----:B------:R-:W-:Y:S01]  /*0d70*/  ISETP.NE.OR P3, PT, R0, 0x2, !P3 ;  /* 0x000000020000780c */ /* 0x000fe20005f65670 */
[----:B------:R-:W-:Y:S01]  /*0d80*/  NOP ;  /* 0x0000000000007918 */ /* 0x000fe20000000000 */
[----:B------:R-:W-:Y:S01]  /*0d90*/  LOP3.LUT R0, R94, 0x1f, RZ, 0xc0, !PT ;  /* 0x0000001f5e007812 */ /* 0x000fe200078ec0ff */
[----:B------:R-:W-:Y:S02]  /*0da0*/  UISETP.NE.AND UP4, UPT, UR18, URZ, UPT ;  /* 0x000000ff1200728c */ /* 0x000fe4000bf85270 */
[----:B-1----:R-:W-:-:S09]  /*0db0*/  UISETP.EQ.U32.AND UP5, UPT, UR4, 0x1, UPT ;  /* 0x000000010400788c */ /* 0x002fd2000bfa2070 */
[----:B------:R-:W-:Y:S05]  /*0dc0*/  BRA.U !UP5, `(.L_x_15) ;  /* 0x000000010d087547 */ /* 0x000fea000b800000 */
[----:B---34-:R-:W-:Y:S01]  /*0dd0*/  UCGABAR_ARV ;  /* 0x00000000000079c7 */ /* 0x018fe20008000000 */
[----:B------:R-:W-:Y:S05]  /*0de0*/  BRA `(.L_x_16) ;  /* 0x0000000000047947 */ /* 0x000fea0003800000 */
.L_x_15:
[----:B---34-:R-:W-:Y:S01]  /*0df0*/  NOP ;  /* 0x0000000000007918 */ /* 0x018fe20000000000 */
.L_x_16:
[----:B------:R-:W1:Y:S01]  /*0e00*/  S2UR UR30, SR_CTAID.X ;  /* 0x00000000001e79c3 */ /* 0x000e620000002500 */
[----:B------:R-:W-:-:S05]  /*0e10*/  CS2R.32 R84, SR_CgaSize ;  /* 0x0000000000547805 */ /* 0x000fca0000008a00 */
[----:B------:R-:W-:-:S05]  /*0e20*/  IMAD R84, R84, -0xa0, RZ ;  /* 0xffffff6054547824 */ /* 0x000fca00078e02ff */
[----:B------:R-:W-:-:S14]  /*0e30*/  R2UR UR5, R84 ;  /* 0x00000000540572ca */ /* 0x000fdc00000e0000 */
[----:B------:R-:W2:Y:S01]  /*0e40*/  LDCU UR5, c[0x0][UR5+0x2b0] ;  /* 0x00005600050577ac */ /* 0x000ea20008000800 */
[----:B------:R-:W-:-:S05]  /*0e50*/  CS2R.32 R84, SR_CgaSize ;  /* 0x0000000000547805 */ /* 0x000fca0000008a00 */
[----:B------:R-:W-:-:S05]  /*0e60*/  IMAD R84, R84, -0xa0, RZ ;  /* 0xffffff6054547824 */ /* 0x000fca00078e02ff */
[----:B------:R-:W-:-:S14]  /*0e70*/  R2UR UR4, R84 ;  /* 0x00000000540472ca */ /* 0x000fdc00000e0000 */
[----:B------:R-:W3:Y:S01]  /*0e80*/  LDCU UR4, c[0x0][UR4+0x2b4] ;  /* 0x00005680040477ac */ /* 0x000ee20008000800 */
[----:B------:R-:W4:Y:S01]  /*0e90*/  S2UR UR31, SR_CTAID.Y ;  /* 0x00000000001f79c3 */ /* 0x000f220000002600 */
[----:B------:R-:W-:-:S05]  /*0ea0*/  CS2R.32 R84, SR_CgaSize ;  /* 0x0000000000547805 */ /* 0x000fca0000008a00 */
[----:B------:R-:W-:-:S05]  /*0eb0*/  IMAD R84, R84, -0xa0, RZ ;  /* 0xffffff6054547824 */ /* 0x000fca00078e02ff */
[----:B------:R-:W-:-:S14]  /*0ec0*/  R2UR UR7, R84 ;  /* 0x00000000540772ca */ /* 0x000fdc00000e0000 */
[----:B------:R-:W3:Y:S01]  /*0ed0*/  LDCU UR7, c[0x0][UR7+0x2a0] ;  /* 0x00005400070777ac */ /* 0x000ee20008000800 */
[----:B------:R-:W-:-:S05]  /*0ee0*/  CS2R.32 R84, SR_CgaSize ;  /* 0x0000000000547805 */ /* 0x000fca0000008a00 */
[----:B------:R-:W-:-:S05]  /*0ef0*/  IMAD R84, R84, -0xa0, RZ ;  /* 0xffffff6054547824 */ /* 0x000fca00078e02ff */
[----:B------:R-:W-:-:S14]  /*0f00*/  R2UR UR8, R84 ;  /* 0x00000000540872ca */ /* 0x000fdc00000e0000 */
[----:B------:R-:W3:Y:S01]  /*0f10*/  LDCU UR8, c[0x0][UR8+0x2a4] ;  /* 0x00005480080877ac */ /* 0x000ee20008000800 */
[----:B------:R-:W3:Y:S01]  /*0f20*/  S2UR UR9, SR_CgaCtaId ;  /* 0x00000000000979c3 */ /* 0x000ee20000008800 */
[----:B------:R-:W3:Y:S01]  /*0f30*/  LDCU UR19, c[0x0][0xb24] ;  /* 0x00016480ff1377ac */ /* 0x000ee20008000800 */
[----:B------:R-:W3:Y:S01]  /*0f40*/  LDCU UR42, c[0x0][0xb24] ;  /* 0x00016480ff2a77ac */ /* 0x000ee20008000800 */
[----:B-1----:R-:W-:Y:S01]  /*0f50*/  I2FP.F32.U32 R3, UR30 ;  /* 0x0000001e00037c45 */ /* 0x002fe20008201000 */
[----:B------:R-:W1:Y:S04]  /*0f60*/  LDCU UR22, c[0x0][0xb30] ;  /* 0x00016600ff1677ac */ /* 0x000e680008000800 */
[----:B--2---:R-:W-:Y:S01]  /*0f70*/  FMUL R3, R3, UR5 ;  /* 0x0000000503037c20 */ /* 0x004fe20008400000 */
[----:B----4-:R-:W-:-:S05]  /*0f80*/  I2FP.F32.U32 R2, UR31 ;  /* 0x0000001f00027c45 */ /* 0x010fca0008201000 */
[----:B------:R-:W2:Y:S01]  /*0f90*/  F2I.U32.TRUNC.NTZ R3, R3 ;  /* 0x0000000300037305 */ /* 0x000ea2000020f000 */
[----:B---3--:R-:W-:Y:S01]  /*0fa0*/  FMUL R2, R2, UR4 ;  /* 0x0000000402027c20 */ /* 0x008fe20008400000 */
[----:B------:R-:W-:-:S06]  /*0fb0*/  USHF.L.U32 UR28, UR9, 0xc, URZ ;  /* 0x0000000c091c7899 */ /* 0x000fcc00080006ff */
[----:B------:R-:W3:Y:S01]  /*0fc0*/  F2I.U32.TRUNC.NTZ R2, R2 ;  /* 0x0000000200027305 */ /* 0x000ee2000020f000 */
[----:B------:R-:W-:Y:S01]  /*0fd0*/  ULOP3.LUT UR28, UR28, 0x1000, URZ, 0xc0, !UPT ;  /* 0x000010001c1c7892 */ /* 0x000fe2000f8ec0ff */
[----:B--2---:R-:W-:Y:S02]  /*0fe0*/  R2UR UR4, R3 ;  /* 0x00000000030472ca */ /* 0x004fe400000e0000 */
[----:B---3--:R-:W-:Y:S02]  /*0ff0*/  R2UR UR6, R2 ;  /* 0x00000000020672ca */ /* 0x008fe400000e0000 */
[----:B------:R-:W-:-:S09]  /*1000*/  PRMT R2, RZ, 0x7610, R2 ;  /* 0x00007610ff027816 */ /* 0x000fd20000000002 */
[----:B------:R-:W-:-:S04]  /*1010*/  UIADD3 UR5, UPT, UPT, -UR4, URZ, URZ ;  /* 0x000000ff04057290 */ /* 0x000fc8000fffe1ff */
[----:B------:R-:W-:Y:S02]  /*1020*/  UIMAD UR5, UR7, UR5, UR30 ;  /* 0x00000005070572a4 */ /* 0x000fe4000f8e021e */
[----:B------:R-:W-:-:S04]  /*1030*/  UIADD3 UR4, UPT, UPT, -UR6, URZ, URZ ;  /* 0x000000ff06047290 */ /* 0x000fc8000fffe1ff */
[----:B------:R-:W-:Y:S01]  /*1040*/  IMAD.U32 R84, RZ, RZ, UR5 ;  /* 0x00000005ff547e24 */ /* 0x000fe2000f8e00ff */
[----:B------:R-:W-:-:S06]  /*1050*/  UIMAD UR4, UR8, UR4, UR31 ;  /* 0x00000004080472a4 */ /* 0x000fcc000f8e021f */
[----:B------:R-:W-:Y:S01]  /*1060*/  IMAD.U32 R83, RZ, RZ, UR4 ;  /* 0x00000004ff537e24 */ /* 0x000fe2000f8e00ff */
[----:B-1----:R-:W-:Y:S06]  /*1070*/  BRA.U UP4, `(.L_x_17) ;  /* 0x00000001042c7547 */ /* 0x002fec000b800000 */
[----:B------:R-:W-:Y:S02]  /*1080*/  R2UR UR4, R83 ;  /* 0x00000000530472ca */ /* 0x000fe400000e0000 */
[----:B------:R-:W-:-:S11]  /*1090*/  R2UR UR6, R84 ;  /* 0x00000000540672ca */ /* 0x000fd600000e0000 */
[----:B------:R-:W-:-:S04]  /*10a0*/  UISETP.NE.AND UP0, UPT, UR4, URZ, UPT ;  /* 0x000000ff0400728c */ /* 0x000fc8000bf05270 */
[----:B------:R-:W-:-:S04]  /*10b0*/  UISETP.EQ.OR UP0, UPT, UR6, URZ, !UP0 ;  /* 0x000000ff0600728c */ /* 0x000fc8000c702670 */
[----:B------:R-:W-:Y:S02]  /*10c0*/  USEL UR5, URZ, 0x1, !UP0 ;  /* 0x00000001ff057887 */ /* 0x000fe4000c000000 */
[----:B------:R-:W-:-:S04]  /*10d0*/  UISETP.NE.AND UP0, UPT, UR4, URZ, UPT ;  /* 0x000000ff0400728c */ /* 0x000fc8000bf05270 */
[----:B------:R-:W-:Y:S02]  /*10e0*/  USEL UR4, URZ, 0x2, UP0 ;  /* 0x00000002ff047887 */ /* 0x000fe40008000000 */
[----:B------:R-:W-:-:S04]  /*10f0*/  UISETP.NE.AND UP0, UPT, UR6, 0x1, UPT ;  /* 0x000000010600788c */ /* 0x000fc8000bf05270 */
[----:B------:R-:W-:-:S04]  /*1100*/  USEL UR4, UR4, 0x2, UP0 ;  /* 0x0000000204047887 */ /* 0x000fc80008000000 */
[----:B------:R-:W-:-:S06]  /*1110*/  UIADD3 UR4, UPT, UPT, UR5, UR4, URZ ;  /* 0x0000000405047290 */ /* 0x000fcc000fffe0ff */
[----:B------:R-:W-:-:S07]  /*1120*/  IMAD.U32 R2, RZ, RZ, UR4 ;  /* 0x00000004ff027e24 */ /* 0x000fce000f8e00ff */
.L_x_17:
[----:B------:R-:W1:Y:S01]  /*1130*/  S2UR UR36, SR_CTAID.Z ;  /* 0x00000000002479c3 */ /* 0x000e620000002700 */
[----:B------:R-:W-:-:S09]  /*1140*/  UISETP.GE.AND UP0, UPT, UR19, 0x1, UPT ;  /* 0x000000011300788c */ /* 0x000fd2000bf06270 */
[----:B------:R-:W-:Y:S05]  /*1150*/  BRA.U !UP0, `(.L_x_18) ;  /* 0x0000000108d47547 */ /* 0x000fea000b800000 */
[----:B------:R-:W2:Y:S01]  /*1160*/  LDCU.128 UR12, c[0x0][0xb10] ;  /* 0x00016200ff0c77ac */ /* 0x000ea20008000c00 */
[----:B------:R-:W3:Y:S01]  /*1170*/  LDCU UR20, c[0x0][0xb0c] ;  /* 0x00016180ff1477ac */ /* 0x000ee20008000800 */
[----:B------:R-:W4:Y:S01]  /*1180*/  LDCU UR6, c[0x0][0x370] ;  /* 0x00006e00ff0677ac */ /* 0x000f220008000800 */
[----:B------:R-:W1:Y:S01]  /*1190*/  LDCU UR7, c[0x0][0x374] ;  /* 0x00006e80ff0777ac */ /* 0x000e620008000800 */
[----:B------:R-:W1:Y:S01]  /*11a0*/  LDCU UR21, c[0x0][0xb20] ;  /* 0x00016400ff1577ac */ /* 0x000e620008000800 */
[----:B--2---:R-:W-:Y:S02]  /*11b0*/  UIMAD.WIDE.U32 UR4, UR30, UR12, URZ ;  /* 0x0000000c1e0472a5 */ /* 0x004fe4000f8e00ff */
[----:B---3--:R-:W-:Y:S01]  /*11c0*/  UISETP.NE.AND UP0, UPT, UR20, 0x1, UPT ;  /* 0x000000011400788c */ /* 0x008fe2000bf05270 */
[----:B------:R-:W2:Y:S01]  /*11d0*/  LDCU.64 UR8, c[0x0][0xb28] ;  /* 0x00016500ff0877ac */ /* 0x000ea20008000a00 */
[----:B----4-:R-:W-:-:S03]  /*11e0*/  UIMAD.WIDE.U32 UR10, UR6, UR12, URZ ;  /* 0x0000000c060a72a5 */ /* 0x010fc6000f8e00ff */
[----:B------:R-:W-:Y:S01]  /*11f0*/  UMOV UR4, UR5 ;  /* 0x0000000500047c82 */ /* 0x000fe20008000000 */
[----:B------:R-:W-:Y:S02]  /*1200*/  UISETP.NE.AND UP2, UPT, UR19, 0x1, UPT ;  /* 0x000000011300788c */ /* 0x000fe4000bf45270 */
[----:B------:R-:W-:Y:S01]  /*1210*/  USHF.R.U32.HI UR4, URZ, UR13, UR4 ;  /* 0x0000000dff047299 */ /* 0x000fe20008011604 */
[----:B------:R-:W-:Y:S01]  /*1220*/  UMOV UR10, UR11 ;  /* 0x0000000b000a7c82 */ /* 0x000fe20008000000 */
[----:B------:R-:W-:Y:S02]  /*1230*/  UIMAD.WIDE.U32 UR16, UR31, UR15, URZ ;  /* 0x0000000f1f1072a5 */ /* 0x000fe4000f8e00ff */
[----:B------:R-:W-:Y:S02]  /*1240*/  USEL UR5, UR30, UR4, !UP0 ;  /* 0x000000041e057287 */ /* 0x000fe4000c000000 */
[----:B------:R-:W-:Y:S02]  /*1250*/  @UP0 USHF.R.U32.HI UR6, URZ, UR13, UR10 ;  /* 0x0000000dff060299 */ /* 0x000fe4000801160a */
[----:B------:R-:W-:-:S02]  /*1260*/  UISETP.NE.AND UP0, UPT, UR14, 0x1, UPT ;  /* 0x000000010e00788c */ /* 0x000fc4000bf05270 */
[----:B-1----:R-:W-:Y:S02]  /*1270*/  UIMAD.WIDE.U32 UR10, UR7, UR15, URZ ;  /* 0x0000000f070a72a5 */ /* 0x002fe4000f8e00ff */
[----:B--2---:R-:W-:Y:S01]  /*1280*/  UIMAD.WIDE.U32 UR12, UR6, UR8, URZ ;  /* 0x00000008060c72a5 */ /* 0x004fe2000f8e00ff */
[----:B------:R-:W-:Y:S02]  /*1290*/  UMOV UR4, UR17 ;  /* 0x0000001100047c82 */ /* 0x000fe40008000000 */
[----:B------:R-:W-:Y:S02]  /*12a0*/  USHF.R.U32.HI UR4, URZ, UR21, UR4 ;  /* 0x00000015ff047299 */ /* 0x000fe40008011604 */
[----:B------:R-:W-:Y:S02]  /*12b0*/  UMOV UR10, UR11 ;  /* 0x0000000b000a7c82 */ /* 0x000fe40008000000 */
[----:B------:R-:W-:Y:S01]  /*12c0*/  UMOV UR12, UR13 ;  /* 0x0000000d000c7c82 */ /* 0x000fe20008000000 */
[----:B------:R-:W-:-:S02]  /*12d0*/  @UP0 USHF.R.U32.HI UR7, URZ, UR21, UR10 ;  /* 0x00000015ff070299 */ /* 0x000fc4000801160a */
[----:B------:R-:W-:Y:S02]  /*12e0*/  USEL UR4, UR31, UR4, !UP0 ;  /* 0x000000041f047287 */ /* 0x000fe4000c000000 */
[----:B------:R-:W-:Y:S02]  /*12f0*/  UIMAD.WIDE.U32 UR10, UR7, UR8, URZ ;  /* 0x00000008070a72a5 */ /* 0x000fe4000f8e00ff */
[----:B------:R-:W-:Y:S02]  /*1300*/  @UP2 USHF.R.U32.HI UR6, URZ, UR9, UR12 ;  /* 0x00000009ff062299 */ /* 0x000fe4000801160c */
[----:B------:R-:W-:-:S03]  /*1310*/  UIMAD.WIDE.U32 UR12, UR4, UR8, URZ ;  /* 0x00000008040c72a5 */ /* 0x000fc6000f8e00ff */
[----:B------:R-:W-:Y:S02]  /*1320*/  UMOV UR10, UR11 ;  /* 0x0000000b000a7c82 */ /* 0x000fe40008000000 */
[----:B------:R-:W-:Y:S02]  /*1330*/  @UP2 USHF.R.U32.HI UR7, URZ, UR9, UR10 ;  /* 0x00000009ff072299 */ /* 0x000fe4000801160a */
[----:B------:R-:W-:Y:S02]  /*1340*/  UIMAD UR10, UR6, UR19, URZ ;  /* 0x00000013060a72a4 */ /* 0x000fe4000f8e02ff */
[----:B------:R-:W-:-:S04]  /*1350*/  UIMAD UR7, UR7, UR19, URZ ;  /* 0x00000013070772a4 */ /* 0x000fc8000f8e02ff */
[----:B------:R-:W-:-:S03]  /*1360*/  UISETP.GE.AND UP0, UPT, UR4, UR7, UPT ;  /* 0x000000070400728c */ /* 0x000fc6000bf06270 */
[----:B------:R-:W-:Y:S01]  /*1370*/  UMOV UR7, UR13 ;  /* 0x0000000d00077c82 */ /* 0x000fe20008000000 */
[----:B------:R-:W-:Y:S02]  /*1380*/  UISETP.GE.OR UP0, UPT, UR5, UR10, UP0 ;  /* 0x0000000a0500728c */ /* 0x000fe40008706670 */
[----:B------:R-:W-:Y:S02]  /*1390*/  UIMAD.WIDE.U32 UR10, UR5, UR8, URZ ;  /* 0x00000008050a72a5 */ /* 0x000fe4000f8e00ff */
[----:B------:R-:W-:Y:S02]  /*13a0*/  USHF.R.U32.HI UR7, URZ, UR9, UR7 ;  /* 0x00000009ff077299 */ /* 0x000fe40008011607 */
[----:B------:R-:W-:Y:S02]  /*13b0*/  UIADD3 UR10, UPT, UPT, -UR4, URZ, URZ ;  /* 0x000000ff040a7290 */ /* 0x000fe4000fffe1ff */
[----:B------:R-:W-:Y:S02]  /*13c0*/  USEL UR7, UR4, UR7, !UP2 ;  /* 0x0000000704077287 */ /* 0x000fe4000d000000 */
[----:B------:R-:W-:Y:S01]  /*13d0*/  UIMAD UR10, UR14, UR10, UR31 ;  /* 0x0000000a0e0a72a4 */ /* 0x000fe2000f8e021f */
[----:B------:R-:W-:Y:S01]  /*13e0*/  @!UP0 UMOV UR8, UR11 ;  /* 0x0000000b00088c82 */ /* 0x000fe20008000000 */
[----:B------:R-:W-:-:S02]  /*13f0*/  UIADD3 UR11, UPT, UPT, -UR5, URZ, URZ ;  /* 0x000000ff050b7290 */ /* 0x000fc4000fffe1ff */
[----:B------:R-:W-:Y:S02]  /*1400*/  @!UP0 USHF.R.U32.HI UR8, URZ, UR9, UR8 ;  /* 0x00000009ff088299 */ /* 0x000fe40008011608 */
[----:B------:R-:W-:Y:S02]  /*1410*/  UIADD3 UR9, UPT, UPT, -UR7, URZ, URZ ;  /* 0x000000ff07097290 */ /* 0x000fe4000fffe1ff */
[----:B------:R-:W-:Y:S02]  /*1420*/  @!UP0 USEL UR8, UR5, UR8, !UP2 ;  /* 0x0000000805088287 */ /* 0x000fe4000d000000 */
[----:B------:R-:W-:Y:S02]  /*1430*/  UIMAD UR9, UR19, UR9, UR4 ;  /* 0x00000009130972a4 */ /* 0x000fe4000f8e0204 */
[----:B------:R-:W-:Y:S02]  /*1440*/  @!UP0 UIADD3 UR7, UPT, UPT, UR7, -UR8, URZ ;  /* 0x8000000807078290 */ /* 0x000fe4000fffe0ff */
[----:B------:R-:W-:-:S02]  /*1450*/  @!UP0 UIMAD UR6, UR9, UR6, UR8 ;  /* 0x00000006090682a4 */ /* 0x000fc4000f8e0208 */
[----:B------:R-:W-:Y:S02]  /*1460*/  @!UP0 UIMAD UR4, UR7, UR19, UR5 ;  /* 0x00000013070482a4 */ /* 0x000fe4000f8e0205 */
[----:B------:R-:W-:Y:S02]  /*1470*/  UIMAD UR30, UR20, UR11, UR30 ;  /* 0x0000000b141e72a4 */ /* 0x000fe4000f8e021e */
[----:B------:R-:W-:Y:S01]  /*1480*/  UIMAD UR31, UR4, UR14, UR10 ;  /* 0x0000000e041f72a4 */ /* 0x000fe2000f8e020a */
[----:B------:R-:W-:Y:S02]  /*1490*/  @!UP0 UMOV UR5, UR6 ;  /* 0x0000000600058c82 */ /* 0x000fe40008000000 */
[----:B------:R-:W-:-:S12]  /*14a0*/  UIMAD UR30, UR5, UR20, UR30 ;  /* 0x00000014051e72a4 */ /* 0x000fd8000f8e021e */
.L_x_18:
[----:B------:R-:W-:-:S09]  /*14b0*/  UISETP.NE.AND UP0, UPT, UR22, 0x1, UPT ;  /* 0x000000011600788c */ /* 0x000fd2000bf05270 */
[----:B------:R-:W-:Y:S05]  /*14c0*/  BRA.U UP0, `(.L_x_19) ;  /* 0x0000000100407547 */ /* 0x000fea000b800000 */
[----:B------:R-:W2:Y:S01]  /*14d0*/  LDCU.128 UR8, c[0x0][0xb10] ;  /* 0x00016200ff0877ac */ /* 0x000ea20008000c00 */
[----:B------:R-:W3:Y:S01]  /*14e0*/  LDCU UR12, c[0x0][0xb0c] ;  /* 0x00016180ff0c77ac */ /* 0x000ee20008000800 */
[----:B------:R-:W4:Y:S01]  /*14f0*/  LDCU UR13, c[0x0][0xb20] ;  /* 0x00016400ff0d77ac */ /* 0x000f220008000800 */
[----:B--2---:R-:W-:Y:S02]  /*1500*/  UIMAD.WIDE.U32 UR4, UR30, UR8, URZ ;  /* 0x000000081e0472a5 */ /* 0x004fe4000f8e00ff */
[----:B------:R-:W-:Y:S02]  /*1510*/  UIMAD.WIDE.U32 UR6, UR31, UR11, URZ ;  /* 0x0000000b1f0672a5 */ /* 0x000fe4000f8e00ff */
[----:B---3--:R-:W-:Y:S02]  /*1520*/  UISETP.NE.AND UP0, UPT, UR12, 0x1, UPT ;  /* 0x000000010c00788c */ /* 0x008fe4000bf05270 */
[----:B------:R-:W-:-:S03]  /*1530*/  USHF.R.U32.HI UR5, URZ, UR9, UR5 ;  /* 0x00000009ff057299 */ /* 0x000fc60008011605 */
[----:B------:R-:W-:Y:S01]  /*1540*/  UMOV UR4, UR7 ;  /* 0x0000000700047c82 */ /* 0x000fe20008000000 */
[----:B------:R-:W-:Y:S02]  /*1550*/  USEL UR5, UR30, UR5, !UP0 ;  /* 0x000000051e057287 */ /* 0x000fe4000c000000 */
[----:B------:R-:W-:Y:S02]  /*1560*/  UISETP.NE.AND UP0, UPT, UR10, 0x1, UPT ;  /* 0x000000010a00788c */ /* 0x000fe4000bf05270 */
[----:B----4-:R-:W-:-:S04]  /*1570*/  USHF.R.U32.HI UR4, URZ, UR13, UR4 ;  /* 0x0000000dff047299 */ /* 0x010fc80008011604 */
[----:B------:R-:W-:-:S04]  /*1580*/  USEL UR4, UR31, UR4, !UP0 ;  /* 0x000000041f047287 */ /* 0x000fc8000c000000 */
[----:B------:R-:W-:Y:S02]  /*1590*/  UIADD3 UR6, UPT, UPT, UR5, -UR4, URZ ;  /* 0x8000000405067290 */ /* 0x000fe4000fffe0ff */
[----:B------:R-:W-:Y:S02]  /*15a0*/  UIADD3 UR4, UPT, UPT, -UR5, UR4, URZ ;  /* 0x0000000405047290 */ /* 0x000fe4000fffe1ff */
[----:B------:R-:W-:Y:S02]  /*15b0*/  UIMAD UR31, UR6, UR10, UR31 ;  /* 0x0000000a061f72a4 */ /* 0x000fe4000f8e021f */
[----:B------:R-:W-:-:S12]  /*15c0*/  UIMAD UR30, UR4, UR12, UR30 ;  /* 0x0000000c041e72a4 */ /* 0x000fd8000f8e021e */
.L_x_19:
[----:B------:R-:W-:Y:S01]  /*15d0*/  UISETP.NE.AND UP0, UPT, UR18, 0x2, UPT ;  /* 0x000000021200788c */ /* 0x000fe2000bf05270 */
[----:B------:R-:W-:Y:S09]  /*15e0*/  BRA.U !UP5, `(.L_x_20) ;  /* 0x000000010d0c7547 */ /* 0x000ff2000b800000 */
[----:B------:R-:W-:Y:S01]  /*15f0*/  UCGABAR_WAIT ;  /* 0x0000000000007dc7 */ /* 0x000fe20008000000 */
[----:B------:R-:W-:Y:S01]  /*1600*/  CCTL.IVALL ;  /* 0x00000000ff00798f */ /* 0x000fe20002000000 */
[----:B------:R-:W-:Y:S05]  /*1610*/  BRA `(.L_x_21) ;  /* 0x0000000000047947 */ /* 0x000fea0003800000 */
.L_x_20:
[----:B------:R-:W-:Y:S06]  /*1620*/  BAR.SYNC.DEFER_BLOCKING 0x0 ;  /* 0x0000000000007b1d */ /* 0x000fec0000010000 */
.L_x_21:
[----:B------:R-:W-:Y:S05]  /*1630*/  BRA.U UP0, `(.L_x_22) ;  /* 0x0000001100c87547 */ /* 0x000fea000b800000 */
[----:B------:R-:W2:Y:S01]  /*1640*/  LDCU UR6, c[0x0][0x38c] ;  /* 0x00007180ff0677ac */ /* 0x000ea20008000800 */
[----:B------:R-:W3:Y:S01]  /*1650*/  S2UR UR8, SR_CgaCtaId ;  /* 0x00000000000879c3 */ /* 0x000ee20000008800 */
[----:B------:R-:W-:Y:S01]  /*1660*/  PLOP3.LUT P1, PT, PT, PT, UP3, 0x80, 0x8 ;  /* 0x000000000008781c */ /* 0x000fe20003f2f038 */
[----:B------:R-:W-:Y:S01]  /*1670*/  IMAD.MOV.U32 R12, RZ, RZ, 0x1 ;  /* 0x00000001ff0c7424 */ /* 0x000fe200078e00ff */
[----:B------:R-:W-:Y:S01]  /*1680*/  UMOV UR7, 0x400 ;  /* 0x0000040000077882 */ /* 0x000fe20000000000 */
[----:B------:R-:W-:Y:S01]  /*1690*/  UISETP.NE.AND UP1, UPT, UR18, URZ, UPT ;  /* 0x000000ff1200728c */ /* 0x000fe2000bf25270 */
[----:B------:R-:W-:Y:S01]  /*16a0*/  ISETP.EQ.OR P2, PT, R0, RZ, P3 ;  /* 0x000000ff0000720c */ /* 0x000fe20001f42670 */
[----:B------:R-:W-:Y:S01]  /*16b0*/  USEL UR24, URZ, 0x1, UP6 ;  /* 0x00000001ff187887 */ /* 0x000fe2000b000000 */
[----:B------:R-:W-:Y:S02]  /*16c0*/  PLOP3.LUT P1, PT, P1, PT, PT, 0x8, 0x80 ;  /* 0x000000000080781c */ /* 0x000fe40000f2e170 */
[----:B------:R-:W-:Y:S01]  /*16d0*/  CS2R R10, SRZ ;  /* 0x00000000000a7805 */ /* 0x000fe2000001ff00 */
[----:B------:R-:W-:Y:S01]  /*16e0*/  IMAD.MOV.U32 R9, RZ, RZ, RZ ;  /* 0x000000ffff097224 */ /* 0x000fe200078e00ff */
[----:B------:R-:W4:Y:S01]  /*16f0*/  LDCU UR40, c[0x0][0x370] ;  /* 0x00006e00ff2877ac */ /* 0x000f220008000800 */
[----:B------:R-:W-:Y:S01]  /*1700*/  IMAD.MOV.U32 R8, RZ, RZ, 0x1 ;  /* 0x00000001ff087424 */ /* 0x000fe200078e00ff */
[----:B------:R-:W1:Y:S01]  /*1710*/  LDCU.64 UR26, c[0x0][0x348] ;  /* 0x00006900ff1a77ac */ /* 0x000e620008000a00 */
[----:B--2---:R-:W-:-:S02]  /*1720*/  UIADD3 UR5, UPT, UPT, UR6, 0x1f, URZ ;  /* 0x0000001f06057890 */ /* 0x004fc4000fffe0ff */
[----:B------:R-:W-:Y:S02]  /*1730*/  USHF.R.U32.HI UR45, URZ, 0x5, UR28 ;  /* 0x00000005ff2d7899 */ /* 0x000fe4000801161c */
[----:B------:R-:W-:Y:S02]  /*1740*/  USHF.R.S32.HI UR4, URZ, 0x1f, UR5 ;  /* 0x0000001fff047899 */ /* 0x000fe40008011405 */
[----:B---3--:R-:W-:Y:S02]  /*1750*/  ULEA UR7, UR8, UR7, 0x18 ;  /* 0x0000000708077291 */ /* 0x008fe4000f8ec0ff */
[----:B------:R-:W-:Y:S02]  /*1760*/  ULEA.HI UR4, UR4, UR5, URZ, 0x5 ;  /* 0x0000000504047291 */ /* 0x000fe4000f8f28ff */
[----:B------:R-:W-:Y:S02]  /*1770*/  UIADD3 UR5, UPT, UPT, UR6, -0x1, URZ ;  /* 0xffffffff06057890 */ /* 0x000fe4000fffe0ff */
[----:B------:R-:W-:-:S02]  /*1780*/  USHF.R.S32.HI UR43, URZ, 0x5, UR4 ;  /* 0x00000005ff2b7899 */ /* 0x000fc40008011404 */
[----:B------:R-:W-:Y:S02]  /*1790*/  UISETP.GE.U32.AND UP2, UPT, UR5, -0x3f, UPT ;  /* 0xffffffc10500788c */ /* 0x000fe4000bf46070 */
[----:B------:R-:W-:Y:S02]  /*17a0*/  UISETP.LT.U32.AND UP0, UPT, UR43, 0x4, UPT ;  /* 0x000000042b00788c */ /* 0x000fe4000bf01070 */
[----:B------:R-:W-:Y:S02]  /*17b0*/  ULEA UR29, UR28, UR7, 0x1 ;  /* 0x000000071c1d7291 */ /* 0x000fe4000f8e08ff */
[----:B------:R-:W-:Y:S02]  /*17c0*/  USEL UR41, UR43, 0x4, UP0 ;  /* 0x000000042b297887 */ /* 0x000fe40008000000 */
[----:B------:R-:W-:Y:S02]  /*17d0*/  UIADD3 UR46, UPT, UPT, UR6, 0x3e, URZ ;  /* 0x0000003e062e7890 */ /* 0x000fe4000fffe0ff */
[----:B------:R-:W-:-:S02]  /*17e0*/  UIADD3 UR21, UPT, UPT, UR41, -0x1, URZ ;  /* 0xffffffff29157890 */ /* 0x000fc4000fffe0ff */
[----:B------:R-:W-:Y:S01]  /*17f0*/  @UP2 UIADD3 UR21, UPT, UPT, UR41, URZ, URZ ;  /* 0x000000ff29152290 */ /* 0x000fe2000fffe0ff */
[----:B------:R-:W2:Y:S01]  /*1800*/  LDCU UR39, c[0x0][0x374] ;  /* 0x00006e80ff2777ac */ /* 0x000ea20008000800 */
[----:B------:R-:W-:Y:S02]  /*1810*/  USEL UR24, UR24, 0x2, UP1 ;  /* 0x0000000218187887 */ /* 0x000fe40008800000 */
[----:B------:R-:W-:Y:S02]  /*1820*/  UIADD3 UR29, UPT, UPT, UR29, 0xc800, URZ ;  /* 0x0000c8001d1d7890 */ /* 0x000fe4000fffe0ff */
[----:B------:R-:W-:Y:S02]  /*1830*/  UIADD3 UR44, UPT, UPT, UR43, -UR41, URZ ;  /* 0x800000292b2c7290 */ /* 0x000fe4000fffe0ff */
[----:B------:R-:W-:Y:S01]  /*1840*/  UIADD3 UR21, UPT, UPT, UR21, 0x1, URZ ;  /* 0x0000000115157890 */ /* 0x000fe2000fffe0ff */
[----:B-1--4-:R-:W-:-:S11]  /*1850*/  UMOV UR5, URZ ;  /* 0x000000ff00057c82 */ /* 0x012fd60008000000 */
.L_x_42:
[----:B-1----:R-:W1:Y:S02]  /*1860*/  S2UR UR4, SR_CgaCtaId ;  /* 0x00000000000479c3 */ /* 0x002e640000008800 */
[----:B-1----:R-:W-:-:S09]  /*1870*/  UISETP.NE.AND UP0, UPT, UR4, URZ, UPT ;  /* 0x000000ff0400728c */ /* 0x002fd2000bf05270 */
[----:B------:R-:W-:Y:S05]  /*1880*/  BRA.U UP0, `(.L_x_23) ;  /* 0x0000000100287547 */ /* 0x000fea000b800000 */
[----:B------:R-:W-:Y:S02]  /*1890*/  LEA R0, R9, UR7, 0x3 ;  /* 0x0000000709007c11 */ /* 0x000fe4000f8e18ff */
[----:B------:R-:W-:-:S04]  /*18a0*/  SHF.L.U32 R3, R8, 0x1f, RZ ;  /* 0x0000001f08037819 */ /* 0x000fc800000006ff */
[----:B------:R-:W1:Y:S02]  /*18b0*/  SYNCS.PHASECHK.TRANS64.TRYWAIT P0, [R0+URZ+0x100], R3 ;  /* 0x00010003000075a7 */ /* 0x000e6400080011ff */
[----:B-1----:R-:W-:Y:S05]  /*18c0*/  @!P0 BRA `(.L_x_24) ;  /* 0x0000007c00388947 */ /* 0x002fea0003800000 */
.L_x_138:
[----:B------:R3:W-:Y:S01]  /*18d0*/  SYNCS.ARRIVE.TRANS64.A1T0 RZ, [R0+URZ+0xf0], RZ ;  /* 0x0000f0ff00ff79a7 */ /* 0x0007e200081000ff */
[----:B------:R-:W-:-:S05]  /*18e0*/  VIADD R9, R9, 0x1 ;  /* 0x0000000109097836 */ /* 0x000fca0000000000 */
[----:B------:R-:W-:-:S04]  /*18f0*/  ISETP.NE.AND P0, PT, R9, 0x2, PT ;  /* 0x000000020900780c */ /* 0x000fc80003f05270 */
[----:B-1----:R-:W-:Y:S02]  /*1900*/  SEL R3, RZ, 0x1, P0 ;  /* 0x00000001ff037807 */ /* 0x002fe40000000000 */
[----:B------:R-:W-:Y:S02]  /*1910*/  SEL R9, R9, RZ, P0 ;  /* 0x000000ff09097207 */ /* 0x000fe40000000000 */
[----:B------:R-:W-:-:S07]  /*1920*/  LOP3.LUT R8, R8, R3, RZ, 0x3c, !PT ;  /* 0x0000000308087212 */ /* 0x000fce00078e3cff */
.L_x_23:
[----:B------:R-:W-:Y:S01]  /*1930*/  ULEA UR4, UR5, UR7, 0x3 ;  /* 0x0000000705047291 */ /* 0x000fe2000f8e18ff */
[----:B---3--:R-:W-:Y:S01]  /*1940*/  SHF.L.U32 R0, R12, 0x1f, RZ ;  /* 0x0000001f0c007819 */ /* 0x008fe200000006ff */
[----:B------:R-:W-:Y:S02]  /*1950*/  UISETP.GE.U32.AND UP0, UPT, UR46, 0x3f, UPT ;  /* 0x0000003f2e00788c */ /* 0x000fe4000bf06070 */
[----:B------:R-:W-:Y:S02]  /*1960*/  USHF.L.U32 UR35, UR30, 0x6, URZ ;  /* 0x000000061e237899 */ /* 0x000fe400080006ff */
[----:B------:R-:W-:Y:S01]  /*1970*/  ULEA UR19, UR31, UR45, 0x8 ;  /* 0x0000002d1f137291 */ /* 0x000fe2000f8e40ff */
[----:B------:R-:W-:Y:S02]  /*1980*/  UMOV UR13, URZ ;  /* 0x000000ff000d7c82 */ /* 0x000fe40008000000 */
[----:B------:R1:W3:Y:S02]  /*1990*/  SYNCS.PHASECHK.TRANS64.TRYWAIT P0, [UR4+0x20], R0 ;  /* 0x00002000ff0075a7 */ /* 0x0002e40008001104 */
[----:B------:R-:W-:Y:S07]  /*19a0*/  BRA.U !UP0, `(.L_x_25) ;  /* 0x0000000108c07547 */ /* 0x000fee000b800000 */
[----:B------:R-:W-:Y:S01]  /*19b0*/  UMOV UR6, URZ ;  /* 0x000000ff00067c82 */ /* 0x000fe20008000000 */
[----:B------:R-:W-:-:S05]  /*19c0*/  UMOV UR4, UR5 ;  /* 0x0000000500047c82 */ /* 0x000fca0008000000 */
.L_x_31:
[----:B------:R-:W-:Y:S01]  /*19d0*/  ULEA UR33, UR4, UR7, 0x3 ;  /* 0x0000000704217291 */ /* 0x000fe2000f8e18ff */
[----:B---3--:R-:W-:Y:S01]  /*19e0*/  @!P3 MOV R2, 0x5000 ;  /* 0x000050000002b802 */ /* 0x008fe20000000f00 */
[----:B-1-34-:R-:W-:Y:S10]  /*19f0*/  @P0 BRA `(.L_x_26) ;  /* 0x00000000000c0947 */ /* 0x01aff40003800000 */
[----:B------:R-:W-:-:S04]  /*1a00*/  SHF.L.U32 R3, R12, 0x1f, RZ ;  /* 0x0000001f0c037819 */ /* 0x000fc800000006ff */
[----:B------:R-:W3:Y:S02]  /*1a10*/  SYNCS.PHASECHK.TRANS64.TRYWAIT P0, [UR33+0x20], R3 ;  /* 0x00002003ff0075a7 */ /* 0x000ee40008001121 */
[----:B---3--:R-:W-:Y:S05]  /*1a20*/  @!P0 BRA `(.L_x_27) ;  /* 0x0000007800f48947 */ /* 0x008fea0003800000 */
.L_x_26:
[----:B------:R3:W-:Y:S01]  /*1a30*/  @!P3 SYNCS.ARRIVE.TRANS64 RZ, [UR33], R2 ;  /* 0x00000002ffffb9a7 */ /* 0x0007e20008000021 */
[----:B------:R-:W-:-:S04]  /*1a40*/  ULOP3.LUT UR5, UR24, 0x2, URZ, 0xfc, !UPT ;  /* 0x0000000218057892 */ /* 0x000fc8000f8efcff */
[----:B------:R-:W-:-:S09]  /*1a50*/  UISETP.NE.AND UP0, UPT, UR5, 0x2, UPT ;  /* 0x000000020500788c */ /* 0x000fd2000bf05270 */
[----:B------:R-:W-:Y:S05]  /*1a60*/  BRA.U UP0, `(.L_x_28) ;  /* 0x0000000100047547 */ /* 0x000fea000b800000 */
[----:B--2---:R-:W-:Y:S05]  /*1a70*/  BPT.TRAP 0x1 ;  /* 0x000000040000795c */ /* 0x004fea0000300000 */
.L_x_28:
[----:B------:R-:W-:Y:S04]  /*1a80*/  BSSY.RECONVERGENT B0, `(.L_x_29) ;  /* 0x0000003000007945 */ /* 0x000fe80003800200 */
[----:B------:R-:W-:Y:S05]  /*1a90*/  @P2 BRA `(.L_x_30) ;  /* 0x0000000000042947 */ /* 0x000fea0003800000 */
[----:B--2---:R-:W-:Y:S05]  /*1aa0*/  BPT.TRAP 0x1 ;  /* 0x000000040000795c */ /* 0x004fea0000300000 */
.L_x_30:
[----:B--2---:R-:W-:Y:S05]  /*1ab0*/  BSYNC.RECONVERGENT B0 ;  /* 0x0000000000007941 */ /* 0x004fea0003800200 */
.L_x_29:
[----:B------:R-:W-:Y:S02]  /*1ac0*/  UIADD3 UR5, UPT, UPT, UR4, 0x1, URZ ;  /* 0x0000000104057890 */ /* 0x000fe4000fffe0ff */
[----:B------:R-:W-:Y:S02]  /*1ad0*/  ULEA UR32, UR4, UR7, 0xc ;  /* 0x0000000704207291 */ /* 0x000fe4000f8e60ff */
[----:B------:R-:W-:Y:S02]  /*1ae0*/  UISETP.NE.AND UP0, UPT, UR5, 0x4, UPT ;  /* 0x000000040500788c */ /* 0x000fe4000bf05270 */
[----:B------:R-:W-:Y:S02]  /*1af0*/  USHF.L.U32 UR34, UR6, 0x5, URZ ;  /* 0x0000000506227899 */ /* 0x000fe400080006ff */
[----:B------:R-:W-:Y:S02]  /*1b00*/  USEL UR9, URZ, 0x1, UP0 ;  /* 0x00000001ff097887 */ /* 0x000fe40008000000 */
[----:B------:R-:W-:-:S02]  /*1b10*/  USEL UR5, UR5, URZ, UP0 ;  /* 0x000000ff05057287 */ /* 0x000fc40008000000 */
[----:B------:R-:W-:Y:S02]  /*1b20*/  ULEA UR4, UR4, UR28, 0xd ;  /* 0x0000001c04047291 */ /* 0x000fe4000f8e68ff */
[----:B------:R-:W-:Y:S01]  /*1b30*/  ULEA UR8, UR5, UR7, 0x3 ;  /* 0x0000000705087291 */ /* 0x000fe2000f8e18ff */
[----:B------:R-:W-:Y:S01]  /*1b40*/  LOP3.LUT R12, R12, UR9, RZ, 0x3c, !PT ;  /* 0x000000090c0c7c12 */ /* 0x000fe2000f8e3cff */
[----:B------:R-:W-:Y:S02]  /*1b50*/  UIADD3 UR6, UPT, UPT, UR6, 0x1, URZ ;  /* 0x0000000106067890 */ /* 0x000fe4000fffe0ff */
[----:B------:R-:W-:Y:S01]  /*1b60*/  UIADD3 UR10, UP1, UPT, UR26, 0x80, URZ ;  /* 0x000000801a0a7890 */ /* 0x000fe2000ff3e0ff */
[----:B-1----:R-:W-:Y:S01]  /*1b70*/  SHF.L.U32 R0, R12, 0x1f, RZ ;  /* 0x0000001f0c007819 */ /* 0x002fe200000006ff */
[----:B------:R-:W-:Y:S02]  /*1b80*/  ULEA UR4, UR4, UR7, 0x1 ;  /* 0x0000000704047291 */ /* 0x000fe4000f8e08ff */
[----:B------:R-:W-:Y:S01]  /*1b90*/  UIADD3.X UR11, UPT, UPT, URZ, UR27, URZ, UP1, !UPT ;  /* 0x0000001bff0b7290 */ /* 0x000fe20008ffe4ff */
[----:B------:R4:W1:Y:S01]  /*1ba0*/  SYNCS.PHASECHK.TRANS64.TRYWAIT P0, [UR8+0x20], R0 ;  /* 0x00002000ff0075a7 */ /* 0x0008620008001108 */
[----:B------:R-:W-:-:S02]  /*1bb0*/  UIADD3 UR8, UP0, UPT, UR26, 0x180, URZ ;  /* 0x000001801a087890 */ /* 0x000fc4000ff1e0ff */
[----:B------:R-:W-:Y:S02]  /*1bc0*/  UIADD3 UR32, UPT, UPT, UR32, 0x8800, URZ ;  /* 0x0000880020207890 */ /* 0x000fe4000fffe0ff */
[----:B------:R-:W-:Y:S02]  /*1bd0*/  UIADD3.X UR9, UPT, UPT, URZ, UR27, URZ, UP0, !UPT ;  /* 0x0000001bff097290 */ /* 0x000fe400087fe4ff */
[----:B------:R-:W-:Y:S02]  /*1be0*/  UISETP.NE.AND UP0, UPT, UR6, UR21, UPT ;  /* 0x000000150600728c */ /* 0x000fe4000bf05270 */
[----:B------:R-:W-:Y:S01]  /*1bf0*/  UIADD3 UR16, UPT, UPT, UR4, 0xc800, URZ ;  /* 0x0000c80004107890 */ /* 0x000fe2000fffe0ff */
[----:B------:R-:W-:Y:S01]  /*1c00*/  UMOV UR12, 0x0 ;  /* 0x00000000000c7882 */ /* 0x000fe20000000000 */
[----:B------:R-:W-:Y:S01]  /*1c10*/  UMOV UR13, 0x10000000 ;  /* 0x10000000000d7882 */ /* 0x000fe20000000000 */
[----:B------:R-:W-:Y:S01]  /*1c20*/  UMOV UR4, 0x30000 ;  /* 0x0003000000047882 */ /* 0x000fe20000000000 */
[----:B------:R-:W-:Y:S01]  /*1c30*/  UMOV UR20, UR36 ;  /* 0x0000002400147c82 */ /* 0x000fe20008000000 */
[----:B------:R-:W-:Y:S01]  /*1c40*/  UMOV UR17, UR33 ;  /* 0x0000002100117c82 */ /* 0x000fe20008000000 */
[----:B------:R-:W-:Y:S01]  /*1c50*/  UMOV UR18, UR34 ;  /* 0x0000002200127c82 */ /* 0x000fe20008000000 */
[----:B------:R-:W-:Y:S02]  /*1c60*/  UTMALDG.3D [UR32], [UR10], desc[UR12] ;  /* 0x00000c200a0075b4 */ /* 0x000fe40008011000 */
[----:B------:R2:W-:Y:S02]  /*1c70*/  UTMALDG.3D.MULTICAST [UR16], [UR8], UR4, desc[UR12] ;  /* 0x00000c10080073b4 */ /* 0x0005e40008011804 */
[----:B--2---:R-:W-:Y:S01]  /*1c80*/  UMOV UR13, UR21 ;  /* 0x00000015000d7c82 */ /* 0x004fe20008000000 */
[----:B------:R-:W-:Y:S01]  /*1c90*/  UMOV UR4, UR5 ;  /* 0x0000000500047c82 */ /* 0x000fe20008000000 */
[----:B------:R-:W-:Y:S05]  /*1ca0*/  BRA.U UP0, `(.L_x_31) ;  /* 0xfffffffd00487547 */ /* 0x000fea000b83ffff */
.L_x_25:
[----:B------:R-:W-:Y:S01]  /*1cb0*/  ULEA UR4, UR5, UR7, 0x3 ;  /* 0x0000000705047291 */ /* 0x000fe2000f8e18ff */
[----:B-1--4-:R-:W-:Y:S01]  /*1cc0*/  SHF.L.U32 R0, R12, 0x1f, RZ ;  /* 0x0000001f0c007819 */ /* 0x012fe200000006ff */
[----:B------:R-:W-:Y:S01]  /*1cd0*/  @!P1 SYNCS.ARRIVE.TRANS64.A1T0 RZ, [UR7+0x88], RZ ;  /* 0x000088ffffff99a7 */ /* 0x000fe20008100007 */
[----:B------:R-:W-:-:S06]  /*1ce0*/  UISETP.GT.AND UP0, UPT, UR43, UR41, UPT ;  /* 0x000000292b00728c */ /* 0x000fcc000bf04270 */
[----:B---3--:R1:W3:Y:S03]  /*1cf0*/  SYNCS.PHASECHK.TRANS64.TRYWAIT P0, [UR4+0x20], R0 ;  /* 0x00002000ff0075a7 */ /* 0x0082e60008001104 */
[----:B------:R-:W-:Y:S05]  /*1d00*/  BRA.U !UP0, `(.L_x_32) ;  /* 0x0000000108bc7547 */ /* 0x000fea000b800000 */
[----:B------:R-:W-:Y:S01]  /*1d10*/  UIADD3 UR25, UPT, UPT, UR44, UR13, URZ ;  /* 0x0000000d2c197290 */ /* 0x000fe2000fffe0ff */
[----:B------:R-:W-:-:S11]  /*1d20*/  UMOV UR4, UR5 ;  /* 0x0000000500047c82 */ /* 0x000fd60008000000 */
.L_x_38:
[----:B------:R-:W-:Y:S01]  /*1d30*/  ULEA UR9, UR4, UR7, 0x3 ;  /* 0x0000000704097291 */ /* 0x000fe2000f8e18ff */
[----:B---3--:R-:W-:Y:S01]  /*1d40*/  @!P3 MOV R2, 0x5000 ;  /* 0x000050000002b802 */ /* 0x008fe20000000f00 */
[----:B-1-3--:R-:W-:Y:S10]  /*1d50*/  @P0 BRA `(.L_x_33) ;  /* 0x00000000000c0947 */ /* 0x00aff40003800000 */
[----:B------:R-:W-:-:S04]  /*1d60*/  SHF.L.U32 R3, R12, 0x1f, RZ ;  /* 0x0000001f0c037819 */ /* 0x000fc800000006ff */
[----:B------:R-:W3:Y:S02]  /*1d70*/  SYNCS.PHASECHK.TRANS64.TRYWAIT P0, [UR9+0x20], R3 ;  /* 0x00002003ff0075a7 */ /* 0x000ee40008001109 */
[----:B---3--:R-:W-:Y:S05]  /*1d80*/  @!P0 BRA `(.L_x_34) ;  /* 0x0000007800348947 */ /* 0x008fea0003800000 */
.L_x_33:
[----:B------:R3:W-:Y:S01]  /*1d90*/  @!P3 SYNCS.ARRIVE.TRANS64 RZ, [UR9], R2 ;  /* 0x00000002ffffb9a7 */ /* 0x0007e20008000009 */
[----:B------:R-:W-:-:S04]  /*1da0*/  ULOP3.LUT UR5, UR24, 0x2, URZ, 0xfc, !UPT ;  /* 0x0000000218057892 */ /* 0x000fc8000f8efcff */
[----:B------:R-:W-:-:S09]  /*1db0*/  UISETP.NE.AND UP0, UPT, UR5, 0x2, UPT ;  /* 0x000000020500788c */ /* 0x000fd2000bf05270 */
[----:B------:R-:W-:Y:S05]  /*1dc0*/  BRA.U UP0, `(.L_x_35) ;  /* 0x0000000100047547 */ /* 0x000fea000b800000 */
[----:B--2---:R-:W-:Y:S05]  /*1dd0*/  BPT.TRAP 0x1 ;  /* 0x000000040000795c */ /* 0x004fea0000300000 */
.L_x_35:
[----:B------:R-:W-:Y:S04]  /*1de0*/  BSSY.RECONVERGENT B0, `(.L_x_36) ;  /* 0x0000003000007945 */ /* 0x000fe80003800200 */
[----:B------:R-:W-:Y:S05]  /*1df0*/  @P2 BRA `(.L_x_37) ;  /* 0x0000000000042947 */ /* 0x000fea0003800000 */
[----:B--2---:R-:W-:Y:S05]  /*1e00*/  BPT.TRAP 0x1 ;  /* 0x000000040000795c */ /* 0x004fea0000300000 */
.L_x_37:
[----:B--2---:R-:W-:Y:S05]  /*1e10*/  BSYNC.RECONVERGENT B0 ;  /* 0x0000000000007941 */ /* 0x004fea0003800200 */
.L_x_36:
[----:B------:R-:W-:Y:S02]  /*1e20*/  UIADD3 UR5, UPT, UPT, UR4, 0x1, URZ ;  /* 0x0000000104057890 */ /* 0x000fe4000fffe0ff */
[----:B------:R-:W-:Y:S02]  /*1e30*/  UIADD3 UR14, UP1, UPT, UR26, 0x80, URZ ;  /* 0x000000801a0e7890 */ /* 0x000fe4000ff3e0ff */
[----:B------:R-:W-:Y:S02]  /*1e40*/  UISETP.NE.AND UP0, UPT, UR5, 0x4, UPT ;  /* 0x000000040500788c */ /* 0x000fe4000bf05270 */
[----:B------:R-:W-:Y:S02]  /*1e50*/  USHF.L.U32 UR10, UR13, 0x5, URZ ;  /* 0x000000050d0a7899 */ /* 0x000fe400080006ff */
[----:B------:R-:W-:Y:S02]  /*1e60*/  USEL UR8, URZ, 0x1, UP0 ;  /* 0x00000001ff087887 */ /* 0x000fe40008000000 */
[----:B------:R-:W-:-:S02]  /*1e70*/  USEL UR5, UR5, URZ, UP0 ;  /* 0x000000ff05057287 */ /* 0x000fc40008000000 */
[----:B------:R-:W-:Y:S02]  /*1e80*/  UIADD3 UR22, UP0, UPT, UR26, 0x180, URZ ;  /* 0x000001801a167890 */ /* 0x000fe4000ff1e0ff */
[----:B------:R-:W-:Y:S01]  /*1e90*/  LOP3.LUT R12, R12, UR8, RZ, 0x3c, !PT ;  /* 0x000000080c0c7c12 */ /* 0x000fe2000f8e3cff */
[----:B------:R-:W-:Y:S02]  /*1ea0*/  ULEA UR8, UR4, UR7, 0xc ;  /* 0x0000000704087291 */ /* 0x000fe4000f8e60ff */
[----:B------:R-:W-:Y:S01]  /*1eb0*/  ULEA UR6, UR5, UR7, 0x3 ;  /* 0x0000000705067291 */ /* 0x000fe2000f8e18ff */
[----:B-1----:R-:W-:Y:S01]  /*1ec0*/  SHF.L.U32 R0, R12, 0x1f, RZ ;  /* 0x0000001f0c007819 */ /* 0x002fe200000006ff */
[----:B------:R-:W-:Y:S02]  /*1ed0*/  UIADD3 UR8, UPT, UPT, UR8, 0x8800, URZ ;  /* 0x0000880008087890 */ /* 0x000fe4000fffe0ff */
[----:B------:R-:W-:Y:S02]  /*1ee0*/  UIADD3.X UR15, UPT, UPT, URZ, UR27, URZ, UP1, !UPT ;  /* 0x0000001bff0f7290 */ /* 0x000fe40008ffe4ff */
[----:B------:R-:W-:-:S02]  /*1ef0*/  ULEA UR16, UR4, UR29, 0xe ;  /* 0x0000001d04107291 */ /* 0x000fc4000f8e70ff */
[----:B------:R-:W-:Y:S01]  /*1f00*/  UIADD3.X UR23, UPT, UPT, URZ, UR27, URZ, UP0, !UPT ;  /* 0x0000001bff177290 */ /* 0x000fe200087fe4ff */
[----:B------:R4:W1:Y:S01]  /*1f10*/  SYNCS.PHASECHK.TRANS64.TRYWAIT P0, [UR6+0x20], R0 ;  /* 0x00002000ff0075a7 */ /* 0x0008620008001106 */
[----:B------:R-:W-:Y:S01]  /*1f20*/  UMOV UR30, 0x0 ;  /* 0x00000000001e7882 */ /* 0x000fe20000000000 */
[----:B------:R-:W-:Y:S01]  /*1f30*/  UMOV UR31, 0x10000000 ;  /* 0x10000000001f7882 */ /* 0x000fe20000000000 */
[----:B------:R-:W-:Y:S01]  /*1f40*/  UMOV UR11, UR35 ;  /* 0x00000023000b7c82 */ /* 0x000fe20008000000 */
[----:B------:R-:W-:Y:S01]  /*1f50*/  UMOV UR12, UR36 ;  /* 0x00000024000c7c82 */ /* 0x000fe20008000000 */
[----:B------:R-:W-:Y:S01]  /*1f60*/  UMOV UR6, 0x30000 ;  /* 0x0003000000067882 */ /* 0x000fe20000000000 */
[----:B------:R-:W-:Y:S01]  /*1f70*/  UMOV UR20, UR36 ;  /* 0x0000002400147c82 */ /* 0x000fe20008000000 */
[----:B------:R-:W-:Y:S01]  /*1f80*/  UMOV UR17, UR9 ;  /* 0x0000000900117c82 */ /* 0x000fe20008000000 */
[----:B------:R-:W-:Y:S01]  /*1f90*/  UMOV UR18, UR10 ;  /* 0x0000000a00127c82 */ /* 0x000fe20008000000 */
[----:B------:R4:W-:Y:S01]  /*1fa0*/  UTMALDG.3D [UR8], [UR14], desc[UR30] ;  /* 0x00001e080e0075b4 */ /* 0x0009e20008011000 */
[----:B------:R-:W-:Y:S01]  /*1fb0*/  UIADD3 UR13, UPT, UPT, UR13, 0x1, URZ ;  /* 0x000000010d0d7890 */ /* 0x000fe2000fffe0ff */
[----:B------:R-:W-:-:S03]  /*1fc0*/  UMOV UR4, UR5 ;  /* 0x0000000500047c82 */ /* 0x000fc60008000000 */
[----:B------:R-:W-:Y:S01]  /*1fd0*/  UISETP.NE.AND UP0, UPT, UR13, UR25, UPT ;  /* 0x000000190d00728c */ /* 0x000fe2000bf05270 */
[----:B------:R4:W-:Y:S08]  /*1fe0*/  UTMALDG.3D.MULTICAST [UR16], [UR22], UR6, desc[UR30] ;  /* 0x00001e10160073b4 */ /* 0x0009f00008011806 */
[----:B----4-:R-:W-:Y:S05]  /*1ff0*/  BRA.U UP0, `(.L_x_38) ;  /* 0xfffffffd004c7547 */ /* 0x010fea000b83ffff */
.L_x_32:
[C---:B------:R-:W-:Y:S01]  /*2000*/  LEA R3, R11.reuse, UR7, 0x3 ;  /* 0x000000070b037c11 */ /* 0x040fe2000f8e18ff */
[----:B------:R-:W-:Y:S01]  /*2010*/  NOP ;  /* 0x0000000000007918 */ /* 0x000fe20000000000 */
[----:B-1----:R-:W-:Y:S02]  /*2020*/  SHF.L.U32 R0, R10, 0x1f, RZ ;  /* 0x0000001f0a007819 */ /* 0x002fe400000006ff */
[----:B------:R-:W-:Y:S02]  /*2030*/  LEA R5, R11, UR7, 0x4 ;  /* 0x000000070b057c11 */ /* 0x000fe4000f8e20ff */
[----:B---3--:R-:W1:Y:S02]  /*2040*/  SYNCS.PHASECHK.TRANS64.TRYWAIT P0, [R3+URZ+0x90], R0 ;  /* 0x00009000030075a7 */ /* 0x008e6400080011ff */
[----:B-1----:R-:W-:Y:S05]  /*2050*/  @!P0 BRA `(.L_x_39) ;  /* 0x0000007400988947 */ /* 0x002fea0003800000 */
.L_x_141:
[----:B------:R-:W3:Y:S01]  /*2060*/  LDS.128 R4, [R5+0x120] ;  /* 0x0001200005047984 */ /* 0x000ee20000000c00 */
[----:B------:R-:W-:Y:S01]  /*2070*/  UISETP.GE.AND UP0, UPT, UR42, 0x1, UPT ;  /* 0x000000012a00788c */ /* 0x000fe2000bf06270 */
[----:B------:R-:W-:Y:S01]  /*2080*/  @!PT LDS RZ, [RZ] ;  /* 0x00000000fffff984 */ /* 0x000fe20000000800 */
[----:B------:R-:W-:Y:S01]  /*2090*/  @!PT LDS RZ, [RZ] ;  /* 0x00000000fffff984 */ /* 0x000fe20000000800 */
[----:B------:R-:W-:Y:S01]  /*20a0*/  @!PT LDS RZ, [RZ] ;  /* 0x00000000fffff984 */ /* 0x000fe20000000800 */
[----:B------:R-:W-:Y:S01]  /*20b0*/  @!PT LDS RZ, [RZ] ;  /* 0x00000000fffff984 */ /* 0x000fe20000000800 */
[----:B------:R4:W-:Y:S06]  /*20c0*/  MEMBAR.ALL.CTA ;  /* 0x0000000000007992 */ /* 0x0009ec0000008000 */
[----:B----4-:R-:W4:Y:S01]  /*20d0*/  FENCE.VIEW.ASYNC.S ;  /* 0x00000000000073c6 */ /* 0x010f220000000000 */
[----:B---3--:R-:W-:-:S13]  /*20e0*/  LOP3.LUT P0, RZ, R6, 0x1, RZ, 0xc0, !PT ;  /* 0x0000000106ff7812 */ /* 0x008fda000780c0ff */
[----:B----4-:R-:W-:Y:S01]  /*20f0*/  VOTEU.ANY UP1, P0 ;  /* 0x0000000000ff7886 */ /* 0x010fe20000020100 */
[----:B------:R-:W-:-:S13]  /*2100*/  PLOP3.LUT P0, PT, PT, PT, UP1, 0x80, 0x8 ;  /* 0x000000000008781c */ /* 0x000fda0003f0f018 */
[----:B-1----:R-:W-:Y:S02]  /*2110*/  @P0 LOP3.LUT R0, R5, 0xffff, RZ, 0xc0, !PT ;  /* 0x0000ffff05000812 */ /* 0x002fe400078ec0ff */
[----:B------:R-:W-:Y:S02]  /*2120*/  @P0 MOV R2, R4 ;  /* 0x0000000400020202 */ /* 0x000fe40000000f00 */
[----:B------:R-:W-:Y:S01]  /*2130*/  @P0 R2UR UR6, R0 ;  /* 0x00000000000602ca */ /* 0x000fe200000e0000 */
[----:B------:R-:W-:Y:S01]  /*2140*/  VIADD R0, R3, 0xa0 ;  /* 0x000000a003007836 */ /* 0x000fe20000000000 */
[----:B------:R-:W-:Y:S02]  /*2150*/  @P0 SHF.R.U32.HI R4, RZ, 0x10, R5 ;  /* 0x00000010ff040819 */ /* 0x000fe40000011605 */
[----:B------:R-:W-:Y:S02]  /*2160*/  @P0 R2UR UR8, R2 ;  /* 0x00000000020802ca */ /* 0x000fe400000e0000 */
[----:B------:R-:W-:-:S02]  /*2170*/  PRMT R0, RZ, 0x654, R0 ;  /* 0x00000654ff007816 */ /* 0x000fc40000000000 */
[----:B------:R-:W-:Y:S02]  /*2180*/  @P0 R2UR UR4, R4 ;  /* 0x00000000040402ca */ /* 0x000fe400000e0000 */
[----:B------:R1:W-:Y:S03]  /*2190*/  SYNCS.ARRIVE.TRANS64.RED.A1T0 RZ, [R0+URZ], RZ ;  /* 0x000000ff00ff79a7 */ /* 0x0003e600081004ff */
[----:B------:R-:W-:-:S04]  /*21a0*/  @UP1 UMOV UR37, UR6 ;  /* 0x0000000600251c82 */ /* 0x000fc80008000000 */
[----:B------:R-:W-:-:S04]  /*21b0*/  @UP1 UMOV UR38, UR8 ;  /* 0x0000000800261c82 */ /* 0x000fc80008000000 */
[----:B------:R-:W-:Y:S01]  /*21c0*/  @UP1 UMOV UR36, UR4 ;  /* 0x0000000400241c82 */ /* 0x000fe20008000000 */
[----:B------:R-:W-:Y:S05]  /*21d0*/  BRA.U !UP0, `(.L_x_40) ;  /* 0x0000000108d47547 */ /* 0x000fea000b800000 */
[----:B------:R-:W2:Y:S01]  /*21e0*/  LDCU.128 UR12, c[0x0][0xb10] ;  /* 0x00016200ff0c77ac */ /* 0x000ea20008000c00 */
[----:B------:R-:W3:Y:S01]  /*21f0*/  LDCU UR25, c[0x0][0xb20] ;  /* 0x00016400ff1977ac */ /* 0x000ee20008000800 */
[----:B------:R-:W4:Y:S01]  /*2200*/  LDCU UR20, c[0x0][0xb0c] ;  /* 0x00016180ff1477ac */ /* 0x000f220008000800 */
[----:B------:R-:W1:Y:S01]  /*2210*/  LDCU.64 UR10, c[0x0][0xb28] ;  /* 0x00016500ff0a77ac */ /* 0x000e620008000a00 */
[----:B------:R-:W-:Y:S02]  /*2220*/  UISETP.NE.AND UP3, UPT, UR42, 0x1, UPT ;  /* 0x000000012a00788c */ /* 0x000fe4000bf65270 */
[----:B--2---:R-:W-:Y:S02]  /*2230*/  UIMAD.WIDE.U32 UR16, UR39, UR15, URZ ;  /* 0x0000000f271072a5 */ /* 0x004fe4000f8e00ff */
[----:B------:R-:W-:Y:S02]  /*2240*/  UIMAD.WIDE.U32 UR8, UR40, UR12, URZ ;  /* 0x0000000c280872a5 */ /* 0x000fe4000f8e00ff */
[----:B------:R-:W-:-:S02]  /*2250*/  UISETP.NE.AND UP0, UPT, UR14, 0x1, UPT ;  /* 0x000000010e00788c */ /* 0x000fc4000bf05270 */
[----:B------:R-:W-:Y:S01]  /*2260*/  UIMAD.WIDE.U32 UR22, UR37, UR15, URZ ;  /* 0x0000000f251672a5 */ /* 0x000fe2000f8e00ff */
[----:B------:R-:W-:Y:S02]  /*2270*/  UMOV UR16, UR17 ;  /* 0x0000001100107c82 */ /* 0x000fe40008000000 */
[----:B------:R-:W-:Y:S01]  /*2280*/  UMOV UR8, UR9 ;  /* 0x0000000900087c82 */ /* 0x000fe20008000000 */
[----:B---3--:R-:W-:Y:S02]  /*2290*/  USHF.R.U32.HI UR16, URZ, UR25, UR16 ;  /* 0x00000019ff107299 */ /* 0x008fe40008011610 */
[----:B----4-:R-:W-:Y:S02]  /*22a0*/  UISETP.NE.AND UP2, UPT, UR20, 0x1, UPT ;  /* 0x000000011400788c */ /* 0x010fe4000bf45270 */
[----:B------:R-:W-:Y:S02]  /*22b0*/  USHF.R.U32.HI UR8, URZ, UR13, UR8 ;  /* 0x0000000dff087299 */ /* 0x000fe40008011608 */
[----:B------:R-:W-:-:S02]  /*22c0*/  USEL UR6, UR39, UR16, !UP0 ;  /* 0x0000001027067287 */ /* 0x000fc4000c000000 */
[----:B------:R-:W-:Y:S02]  /*22d0*/  USEL UR8, UR40, UR8, !UP2 ;  /* 0x0000000828087287 */ /* 0x000fe4000d000000 */
[----:B-1----:R-:W-:Y:S01]  /*22e0*/  UIMAD.WIDE.U32 UR16, UR6, UR10, URZ ;  /* 0x0000000a061072a5 */ /* 0x002fe2000f8e00ff */
[----:B------:R-:W-:Y:S01]  /*22f0*/  UMOV UR4, UR23 ;  /* 0x0000001700047c82 */ /* 0x000fe20008000000 */
[----:B------:R-:W-:Y:S02]  /*2300*/  UIMAD.WIDE.U32 UR18, UR38, UR12, URZ ;  /* 0x0000000c261272a5 */ /* 0x000fe4000f8e00ff */
[----:B------:R-:W-:-:S03]  /*2310*/  UIMAD.WIDE.U32 UR22, UR8, UR10, URZ ;  /* 0x0000000a081672a5 */ /* 0x000fc6000f8e00ff */
[----:B------:R-:W-:Y:S01]  /*2320*/  UMOV UR16, UR17 ;  /* 0x0000001100107c82 */ /* 0x000fe20008000000 */
[----:B------:R-:W-:Y:S02]  /*2330*/  USHF.R.U32.HI UR4, URZ, UR25, UR4 ;  /* 0x00000019ff047299 */ /* 0x000fe40008011604 */
[----:B------:R-:W-:Y:S01]  /*2340*/  @UP3 USHF.R.U32.HI UR6, URZ, UR11, UR16 ;  /* 0x0000000bff063299 */ /* 0x000fe20008011610 */
[----:B------:R-:W-:Y:S01]  /*2350*/  UMOV UR18, UR19 ;  /* 0x0000001300127c82 */ /* 0x000fe20008000000 */
[----:B------:R-:W-:Y:S01]  /*2360*/  UMOV UR22, UR23 ;  /* 0x0000001700167c82 */ /* 0x000fe20008000000 */
[----:B------:R-:W-:Y:S02]  /*2370*/  USHF.R.U32.HI UR13, URZ, UR13, UR18 ;  /* 0x0000000dff0d7299 */ /* 0x000fe40008011612 */
[----:B------:R-:W-:Y:S02]  /*2380*/  USEL UR4, UR37, UR4, !UP0 ;  /* 0x0000000425047287 */ /* 0x000fe4000c000000 */
[----:B------:R-:W-:-:S02]  /*2390*/  @UP3 USHF.R.U32.HI UR8, URZ, UR11, UR22 ;  /* 0x0000000bff083299 */ /* 0x000fc40008011616 */
[----:B------:R-:W-:Y:S02]  /*23a0*/  UIMAD UR9, UR42, UR6, URZ ;  /* 0x000000062a0972a4 */ /* 0x000fe4000f8e02ff */
[----:B------:R-:W-:Y:S02]  /*23b0*/  USEL UR6, UR38, UR13, !UP2 ;  /* 0x0000000d26067287 */ /* 0x000fe4000d000000 */
[----:B------:R-:W-:Y:S02]  /*23c0*/  UIMAD UR12, UR42, UR8, URZ ;  /* 0x000000082a0c72a4 */ /* 0x000fe4000f8e02ff */
[----:B------:R-:W-:Y:S02]  /*23d0*/  UISETP.GE.AND UP0, UPT, UR4, UR9, UPT ;  /* 0x000000090400728c */ /* 0x000fe4000bf06270 */
[----:B------:R-:W-:Y:S02]  /*23e0*/  UIMAD.WIDE.U32 UR16, UR4, UR10, URZ ;  /* 0x0000000a041072a5 */ /* 0x000fe4000f8e00ff */
[----:B------:R-:W-:-:S02]  /*23f0*/  UISETP.GE.OR UP0, UPT, UR6, UR12, UP0 ;  /* 0x0000000c0600728c */ /* 0x000fc40008706670 */
[----:B------:R-:W-:Y:S02]  /*2400*/  UIMAD.WIDE.U32 UR12, UR6, UR10, URZ ;  /* 0x0000000a060c72a5 */ /* 0x000fe4000f8e00ff */
[----:B------:R-:W-:Y:S01]  /*2410*/  UIADD3 UR15, UPT, UPT, -UR4, URZ, URZ ;  /* 0x000000ff040f7290 */ /* 0x000fe2000fffe1ff */
[----:B------:R-:W-:Y:S01]  /*2420*/  UMOV UR10, UR17 ;  /* 0x00000011000a7c82 */ /* 0x000fe20008000000 */
[----:B------:R-:W-:Y:S02]  /*2430*/  UIADD3 UR12, UPT, UPT, -UR6, URZ, URZ ;  /* 0x000000ff060c7290 */ /* 0x000fe4000fffe1ff */
[----:B------:R-:W-:-:S03]  /*2440*/  USHF.R.U32.HI UR10, URZ, UR11, UR10 ;  /* 0x0000000bff0a7299 */ /* 0x000fc6000801160a */
[----:B------:R-:W-:Y:S01]  /*2450*/  @!UP0 UMOV UR9, UR13 ;  /* 0x0000000d00098c82 */ /* 0x000fe20008000000 */
[----:B------:R-:W-:Y:S02]  /*2460*/  UIMAD UR15, UR14, UR15, UR37 ;  /* 0x0000000f0e0f72a4 */ /* 0x000fe4000f8e0225 */
[----:B------:R-:W-:Y:S02]  /*2470*/  USEL UR10, UR4, UR10, !UP3 ;  /* 0x0000000a040a7287 */ /* 0x000fe4000d800000 */
[----:B------:R-:W-:Y:S02]  /*2480*/  @!UP0 USHF.R.U32.HI UR9, URZ, UR11, UR9 ;  /* 0x0000000bff098299 */ /* 0x000fe40008011609 */
[----:B------:R-:W-:Y:S02]  /*2490*/  UIADD3 UR11, UPT, UPT, -UR10, URZ, URZ ;  /* 0x000000ff0a0b7290 */ /* 0x000fe4000fffe1ff */
[----:B------:R-:W-:Y:S02]  /*24a0*/  @!UP0 USEL UR9, UR6, UR9, !UP3 ;  /* 0x0000000906098287 */ /* 0x000fe4000d800000 */
[----:B------:R-:W-:-:S02]  /*24b0*/  UIMAD UR11, UR42, UR11, UR4 ;  /* 0x0000000b2a0b72a4 */ /* 0x000fc4000f8e0204 */
[----:B------:R-:W-:Y:S02]  /*24c0*/  @!UP0 UIADD3 UR10, UPT, UPT, UR10, -UR9, URZ ;  /* 0x800000090a0a8290 */ /* 0x000fe4000fffe0ff */
[----:B------:R-:W-:Y:S02]  /*24d0*/  @!UP0 UIMAD UR9, UR11, UR8, UR9 ;  /* 0x000000080b0982a4 */ /* 0x000fe4000f8e0209 */
[----:B------:R-:W-:Y:S02]  /*24e0*/  @!UP0 UIMAD UR4, UR42, UR10, UR6 ;  /* 0x0000000a2a0482a4 */ /* 0x000fe4000f8e0206 */
[----:B------:R-:W-:Y:S02]  /*24f0*/  UIMAD UR8, UR20, UR12, UR38 ;  /* 0x0000000c140872a4 */ /* 0x000fe4000f8e0226 */
[----:B------:R-:W-:Y:S01]  /*2500*/  UIMAD UR37, UR4, UR14, UR15 ;  /* 0x0000000e042572a4 */ /* 0x000fe2000f8e020f */
[----:B------:R-:W-:Y:S02]  /*2510*/  @!UP0 UMOV UR6, UR9 ;  /* 0x0000000900068c82 */ /* 0x000fe40008000000 */
[----:B------:R-:W-:-:S12]  /*2520*/  UIMAD UR38, UR6, UR20, UR8 ;  /* 0x00000014062672a4 */ /* 0x000fd8000f8e0208 */
.L_x_40:
[----:B------:R-:W3:Y:S02]  /*2530*/  LDCU UR4, c[0x0][0xb30] ;  /* 0x00016600ff0477ac */ /* 0x000ee40008000800 */
[----:B---3--:R-:W-:-:S09]  /*2540*/  UISETP.NE.AND UP0, UPT, UR4, 0x1, UPT ;  /* 0x000000010400788c */ /* 0x008fd2000bf05270 */
[----:B------:R-:W-:Y:S05]  /*2550*/  BRA.U UP0, `(.L_x_41) ;  /* 0x0000000100447547 */ /* 0x000fea000b800000 */
[----:B------:R-:W3:Y:S01]  /*2560*/  LDCU.128 UR12, c[0x0][0xb10] ;  /* 0x00016200ff0c77ac */ /* 0x000ee20008000c00 */
[----:B------:R-:W4:Y:S01]  /*2570*/  LDCU UR16, c[0x0][0xb0c] ;  /* 0x00016180ff1077ac */ /* 0x000f220008000800 */
[----:B------:R-:W1:Y:S01]  /*2580*/  LDCU UR17, c[0x0][0xb20] ;  /* 0x00016400ff1177ac */ /* 0x000e620008000800 */
[----:B---3--:R-:W-:Y:S02]  /*2590*/  UIMAD.WIDE.U32 UR10, UR38, UR12, URZ ;  /* 0x0000000c260a72a5 */ /* 0x008fe4000f8e00ff */
[----:B------:R-:W-:Y:S02]  /*25a0*/  UIMAD.WIDE.U32 UR8, UR37, UR15, URZ ;  /* 0x0000000f250872a5 */ /* 0x000fe4000f8e00ff */
[----:B----4-:R-:W-:Y:S02]  /*25b0*/  UISETP.NE.AND UP2, UPT, UR16, 0x1, UPT ;  /* 0x000000011000788c */ /* 0x010fe4000bf45270 */
[----:B------:R-:W-:Y:S01]  /*25c0*/  UISETP.NE.AND UP0, UPT, UR14, 0x1, UPT ;  /* 0x000000010e00788c */ /* 0x000fe2000bf05270 */
[----:B------:R-:W-:-:S02]  /*25d0*/  UMOV UR6, UR11 ;  /* 0x0000000b00067c82 */ /* 0x000fc40008000000 */
[----:B------:R-:W-:Y:S01]  /*25e0*/  UMOV UR4, UR9 ;  /* 0x0000000900047c82 */ /* 0x000fe20008000000 */
[----:B------:R-:W-:Y:S02]  /*25f0*/  USHF.R.U32.HI UR6, URZ, UR13, UR6 ;  /* 0x0000000dff067299 */ /* 0x000fe40008011606 */
[----:B-1----:R-:W-:Y:S02]  /*2600*/  USHF.R.U32.HI UR4, URZ, UR17, UR4 ;  /* 0x00000011ff047299 */ /* 0x002fe40008011604 */
[----:B------:R-:W-:Y:S02]  /*2610*/  USEL UR6, UR38, UR6, !UP2 ;  /* 0x0000000626067287 */ /* 0x000fe4000d000000 */
[----:B------:R-:W-:-:S04]  /*2620*/  USEL UR4, UR37, UR4, !UP0 ;  /* 0x0000000425047287 */ /* 0x000fc8000c000000 */
[----:B------:R-:W-:Y:S02]  /*2630*/  UIADD3 UR8, UPT, UPT, UR6, -UR4, URZ ;  /* 0x8000000406087290 */ /* 0x000fe4000fffe0ff */
[----:B------:R-:W-:Y:S02]  /*2640*/  UIADD3 UR4, UPT, UPT, -UR6, UR4, URZ ;  /* 0x0000000406047290 */ /* 0x000fe4000fffe1ff */
[----:B------:R-:W-:Y:S02]  /*2650*/  UIMAD UR37, UR8, UR14, UR37 ;  /* 0x0000000e082572a4 */ /* 0x000fe4000f8e0225 */
[----:B------:R-:W-:-:S12]  /*2660*/  UIMAD UR38, UR4, UR16, UR38 ;  /* 0x00000010042672a4 */ /* 0x000fd8000f8e0226 */
.L_x_41:
[----:B------:R-:W-:Y:S01]  /*2670*/  VIADD R11, R11, 0x1 ;  /* 0x000000010b0b7836 */ /* 0x000fe20000000000 */
[----:B------:R-:W-:Y:S02]  /*2680*/  R2UR UR6, R84 ;  /* 0x00000000540672ca */ /* 0x000fe400000e0000 */
[----:B------:R-:W-:Y:S02]  /*2690*/  R2UR UR4, R83 ;  /* 0x00000000530472ca */ /* 0x000fe400000e0000 */
[C---:B------:R-:W-:Y:S02]  /*26a0*/  ISETP.NE.AND P0, PT, R11.reuse, 0x2, PT ;  /* 0x000000020b00780c */ /* 0x040fe40003f05270 */
[----:B------:R-:W-:Y:S02]  /*26b0*/  PLOP3.LUT P1, PT, PT, PT, PT, 0x80, 0x8 ;  /* 0x000000000008781c */ /* 0x000fe40003f2f070 */
[----:B------:R-:W-:Y:S02]  /*26c0*/  SEL R3, RZ, 0x1, P0 ;  /* 0x00000001ff037807 */ /* 0x000fe40000000000 */
[----:B------:R-:W-:-:S02]  /*26d0*/  SEL R11, R11, RZ, P0 ;  /* 0x000000ff0b0b7207 */ /* 0x000fc40000000000 */
[----:B------:R-:W-:Y:S01]  /*26e0*/  LOP3.LUT R10, R10, R3, RZ, 0x3c, !PT ;  /* 0x000000030a0a7212 */ /* 0x000fe200078e3cff */
[----:B------:R-:W-:Y:S02]  /*26f0*/  UIADD3 UR30, UPT, UPT, UR38, UR6, URZ ;  /* 0x00000006261e7290 */ /* 0x000fe4000fffe0ff */
[----:B------:R-:W-:Y:S01]  /*2700*/  UIADD3 UR31, UPT, UPT, UR37, UR4, URZ ;  /* 0x00000004251f7290 */ /* 0x000fe2000fffe0ff */
[----:B------:R-:W-:Y:S11]  /*2710*/  BRA.U UP1, `(.L_x_42) ;  /* 0xfffffff101507547 */ /* 0x000ff6000b83ffff */
[----:B------:R-:W-:Y:S01]  /*2720*/  UIADD3 UR7, UPT, UPT, UR7, 0x20, URZ ;  /* 0x0000002007077890 */ /* 0x000fe2000fffe0ff */
[----:B------:R-:W-:-:S03]  /*2730*/  SHF.L.U32 R3, R12, 0x1f, RZ ;  /* 0x0000001f0c037819 */ /* 0x000fc600000006ff */
[----:B------:R-:W-:-:S09]  /*2740*/  ULEA UR4, UR5, UR7, 0x3 ;  /* 0x0000000705047291 */ /* 0x000fd2000f8e18ff */
[----:B------:R-:W3:Y:S02]  /*2750*/  SYNCS.PHASECHK.TRANS64.TRYWAIT P0, [UR4], R3 ;  /* 0x00000003ff0075a7 */ /* 0x000ee40008001104 */
[----:B---3--:R-:W-:Y:S05]  /*2760*/  @!P0 BRA `(.L_x_43) ;  /* 0x0000006c00e88947 */ /* 0x008fea0003800000 */
.L_x_143:
[----:B------:R-:W-:-:S04]  /*2770*/  UIADD3 UR4, UPT, UPT, UR5, 0x1, URZ ;  /* 0x0000000105047890 */ /* 0x000fc8000fffe0ff */
[----:B------:R-:W-:-:S04]  /*2780*/  UISETP.NE.AND UP0, UPT, UR4, 0x4, UPT ;  /* 0x000000040400788c */ /* 0x000fc8000bf05270 */
[----:B------:R-:W-:Y:S02]  /*2790*/  USEL UR6, URZ, 0x1, UP0 ;  /* 0x00000001ff067887 */ /* 0x000fe40008000000 */
[----:B------:R-:W-:-:S04]  /*27a0*/  USEL UR4, UR4, URZ, UP0 ;  /* 0x000000ff04047287 */ /* 0x000fc80008000000 */
[----:B------:R-:W-:Y:S01]  /*27b0*/  ULEA UR5, UR4, UR7, 0x3 ;  /* 0x0000000704057291 */ /* 0x000fe2000f8e18ff */
[----:B------:R-:W-:-:S04]  /*27c0*/  LOP3.LUT R2, R12, UR6, RZ, 0x3c, !PT ;  /* 0x000000060c027c12 */ /* 0x000fc8000f8e3cff */
[----:B-1----:R-:W-:-:S04]  /*27d0*/  SHF.L.U32 R3, R2, 0x1f, RZ ;  /* 0x0000001f02037819 */ /* 0x002fc800000006ff */
[----:B------:R-:W1:Y:S02]  /*27e0*/  SYNCS.PHASECHK.TRANS64.TRYWAIT P0, [UR5], R3 ;  /* 0x00000003ff0075a7 */ /* 0x000e640008001105 */
[----:B-1----:R-:W-:Y:S05]  /*27f0*/  @!P0 BRA `(.L_x_44) ;  /* 0x0000006c00dc8947 */ /* 0x002fea0003800000 */
.L_x_145:
        /* <DEDUP_REMOVED lines=9> */
.L_x_147:
[----:B------:R-:W-:-:S04]  /*2890*/  UIADD3 UR4, UPT, UPT, UR4, 0x1, URZ ;  /* 0x0000000104047890 */ /* 0x000fc8000fffe0ff */
[----:B------:R-:W-:-:S04]  /*28a0*/  UISETP.NE.AND UP0, UPT, UR4, 0x4, UPT ;  /* 0x000000040400788c */ /* 0x000fc8000bf05270 */
[----:B------:R-:W-:Y:S02]  /*28b0*/  USEL UR5, URZ, 0x1, UP0 ;  /* 0x00000001ff057887 */ /* 0x000fe40008000000 */
[----:B------:R-:W-:-:S04]  /*28c0*/  USEL UR4, UR4, URZ, UP0 ;  /* 0x000000ff04047287 */ /* 0x000fc80008000000 */
[----:B------:R-:W-:Y:S01]  /*28d0*/  ULEA UR4, UR4, UR7, 0x3 ;  /* 0x0000000704047291 */ /* 0x000fe2000f8e18ff */
[----:B-1----:R-:W-:-:S04]  /*28e0*/  LOP3.LUT R3, R2, UR5, RZ, 0x3c, !PT ;  /* 0x0000000502037c12 */ /* 0x002fc8000f8e3cff */
[----:B------:R-:W-:Y:S01]  /*28f0*/  SHF.L.U32 R3, R3, 0x1f, RZ ;  /* 0x0000001f03037819 */ /* 0x000fe200000006ff */
[----:B------:R-:W-:-:S07]  /*2900*/  IMAD.U32 R0, RZ, RZ, UR4 ;  /* 0x00000004ff007e24 */ /* 0x000fce000f8e00ff */
.L_x_46:
[----:B-1----:R1:W3:Y:S02]  /*2910*/  SYNCS.PHASECHK.TRANS64.TRYWAIT P0, [R0+URZ], R3 ;  /* 0x00000003000075a7 */ /* 0x0022e400080011ff */
[----:B---3--:R-:W-:Y:S05]  /*2920*/  @!P0 NANOSLEEP.SYNCS 0x989680 ;  /* 0x009896800000895d */ /* 0x008fea0003900000 */
[----:B------:R-:W3:Y:S02]  /*2930*/  @!P0 SYNCS.PHASECHK.TRANS64 P0, [R0+URZ], R3 ;  /* 0x00000003000085a7 */ /* 0x000ee400080010ff */
[----:B--23--:R-:W-:Y:S05]  /*2940*/  @P0 EXIT ;  /* 0x000000000000094d */ /* 0x00cfea0003800000 */
[----:B------:R-:W-:Y:S05]  /*2950*/  BRA `(.L_x_46) ;  /* 0xfffffffc00ec7947 */ /* 0x000fea000383ffff */
.L_x_22:
[----:B------:R-:W2:Y:S02]  /*2960*/  S2UR UR4, SR_CgaCtaId ;  /* 0x00000000000479c3 */ /* 0x000ea40000008800 */
[----:B--2---:R-:W-:-:S04]  /*2970*/  UISETP.NE.AND UP0, UPT, UR4, URZ, UPT ;  /* 0x000000ff0400728c */ /* 0x004fc8000bf05270 */
[----:B------:R-:W-:-:S09]  /*2980*/  UISETP.NE.OR UP0, UPT, UR18, 0x1, UP0 ;  /* 0x000000011200788c */ /* 0x000fd20008705670 */
[----:B------:R-:W-:Y:S05]  /*2990*/  BRA.U UP0, `(.L_x_47) ;  /* 0x00000005004c7547 */ /* 0x000fea000b800000 */
[----:B------:R-:W2:Y:S01]  /*29a0*/  S2UR UR5, SR_CgaCtaId ;  /* 0x00000000000579c3 */ /* 0x000ea20000008800 */
[----:B------:R-:W-:Y:S01]  /*29b0*/  UMOV UR4, 0x400 ;  /* 0x0000040000047882 */ /* 0x000fe20000000000 */
[----:B------:R-:W-:Y:S01]  /*29c0*/  ISETP.GE.U32.AND P2, PT, R0, 0x2, PT ;  /* 0x000000020000780c */ /* 0x000fe20003f46070 */
[----:B------:R-:W-:Y:S01]  /*29d0*/  IMAD.MOV.U32 R12, RZ, RZ, 0x1 ;  /* 0x00000001ff0c7424 */ /* 0x000fe200078e00ff */
[----:B------:R-:W-:Y:S02]  /*29e0*/  CS2R R10, SRZ ;  /* 0x00000000000a7805 */ /* 0x000fe4000001ff00 */
[----:B------:R-:W-:Y:S01]  /*29f0*/  CS2R R8, SRZ ;  /* 0x0000000000087805 */ /* 0x000fe2000001ff00 */
[----:B--2---:R-:W-:-:S03]  /*2a00*/  ULEA UR6, UR5, UR4, 0x18 ;  /* 0x0000000405067291 */ /* 0x004fc6000f8ec0ff */
[----:B------:R-:W-:-:S09]  /*2a10*/  UMOV UR5, URZ ;  /* 0x000000ff00057c82 */ /* 0x000fd20008000000 */
.L_x_51:
[----:B------:R-:W-:Y:S02]  /*2a20*/  LEA R2, R8, UR6, 0x3 ;  /* 0x0000000608027c11 */ /* 0x000fe4000f8e18ff */
[----:B------:R-:W-:-:S03]  /*2a30*/  SHF.L.U32 R5, R9, 0x1f, RZ ;  /* 0x0000001f09057819 */ /* 0x000fc600000006ff */
[----:B------:R-:W-:Y:S01]  /*2a40*/  VIADD R4, R2, 0x100 ;  /* 0x0000010002047836 */ /* 0x000fe20000000000 */
[----:B------:R-:W2:Y:S02]  /*2a50*/  SYNCS.PHASECHK.TRANS64.TRYWAIT P0, [R2+URZ+0xf0], R5 ;  /* 0x0000f005020075a7 */ /* 0x000ea400080011ff */
[----:B--2---:R-:W-:Y:S05]  /*2a60*/  @!P0 BRA `(.L_x_48) ;  /* 0x0000006c00708947 */ /* 0x004fea0003800000 */
.L_x_148:
[----:B------:R-:W-:Y:S01]  /*2a70*/  ULEA UR4, UR5, UR6, 0x3 ;  /* 0x0000000605047291 */ /* 0x000fe2000f8e18ff */
[----:B------:R-:W-:Y:S02]  /*2a80*/  PRMT R4, RZ, 0x654, R4 ;  /* 0x00000654ff047816 */ /* 0x000fe40000000004 */
[----:B--2---:R-:W-:Y:S01]  /*2a90*/  SHF.L.U32 R5, R12, 0x1f, RZ ;  /* 0x0000001f0c057819 */ /* 0x004fe200000006ff */
[----:B------:R-:W-:Y:S01]  /*2aa0*/  UIADD3 UR7, UPT, UPT, UR4, 0x90, URZ ;  /* 0x0000009004077890 */ /* 0x000fe2000fffe0ff */
[----:B------:R2:W-:Y:S05]  /*2ab0*/  SYNCS.ARRIVE.TRANS64.RED.A1T0 RZ, [R4+URZ], RZ ;  /* 0x000000ff04ff79a7 */ /* 0x0005ea00081004ff */
[----:B------:R-:W-:Y:S01]  /*2ac0*/  IMAD.U32 R7, RZ, RZ, UR7 ;  /* 0x00000007ff077e24 */ /* 0x000fe2000f8e00ff */
[----:B------:R-:W3:Y:S04]  /*2ad0*/  SYNCS.PHASECHK.TRANS64.TRYWAIT P0, [UR4+0xa0], R5 ;  /* 0x0000a005ff0075a7 */ /* 0x000ee80008001104 */
[----:B------:R-:W-:Y:S01]  /*2ae0*/  PRMT R6, R0, 0x654, R7 ;  /* 0x0000065400067816 */ /* 0x000fe20000000007 */
[----:B--2---:R-:W-:Y:S01]  /*2af0*/  @!P2 IMAD.MOV.U32 R4, RZ, RZ, 0x10 ;  /* 0x00000010ff04a424 */ /* 0x004fe200078e00ff */
[----:B---3--:R-:W-:Y:S06]  /*2b00*/  @!P0 BRA `(.L_x_49) ;  /* 0x0000006c005c8947 */ /* 0x008fec0003800000 */
.L_x_150:
[----:B------:R-:W-:Y:S01]  /*2b10*/  ULEA UR8, UR5, UR6, 0x4 ;  /* 0x0000000605087291 */ /* 0x000fe2000f8e20ff */
[----:B------:R-:W-:Y:S01]  /*2b20*/  SEL R3, R6, R3, !P2 ;  /* 0x0000000306037207 */ /* 0x000fe20005000000 */
[----:B------:R-:W-:Y:S01]  /*2b30*/  UIADD3 UR9, UPT, UPT, UR4, 0x90, URZ ;  /* 0x0000009004097890 */ /* 0x000fe2000fffe0ff */
[----:B--2---:R-:W-:Y:S01]  /*2b40*/  LEA R2, R11, UR6, 0x3 ;  /* 0x000000060b027c11 */ /* 0x004fe2000f8e18ff */
[----:B------:R-:W-:Y:S01]  /*2b50*/  UIADD3 UR8, UPT, UPT, UR8, 0x120, URZ ;  /* 0x0000012008087890 */ /* 0x000fe2000fffe0ff */
[----:B------:R-:W-:Y:S01]  /*2b60*/  SHF.L.U32 R5, R10, 0x1f, RZ ;  /* 0x0000001f0a057819 */ /* 0x000fe200000006ff */
[----:B------:R2:W-:Y:S01]  /*2b70*/  @!P2 SYNCS.ARRIVE.TRANS64.RED RZ, [R3+URZ], R4 ;  /* 0x0000000403ffa9a7 */ /* 0x0005e200080004ff */
[----:B------:R-:W-:Y:S01]  /*2b80*/  UIADD3 UR4, UPT, UPT, UR5, 0x1, URZ ;  /* 0x0000000105047890 */ /* 0x000fe2000fffe0ff */
[----:B------:R-:W-:-:S03]  /*2b90*/  VIADD R8, R8, 0x1 ;  /* 0x0000000108087836 */ /* 0x000fc60000000000 */
[----:B------:R-:W-:Y:S02]  /*2ba0*/  UISETP.NE.AND UP0, UPT, UR4, 0x2, UPT ;  /* 0x000000020400788c */ /* 0x000fe4000bf05270 */
[----:B------:R-:W-:Y:S06]  /*2bb0*/  UGETNEXTWORKID.BROADCAST [UR8], [UR9] ;  /* 0x00000000080073ca */ /* 0x000fec0008000100 */
[----:B------:R-:W-:Y:S01]  /*2bc0*/  USEL UR7, URZ, 0x1, UP0 ;  /* 0x00000001ff077887 */ /* 0x000fe20008000000 */
[----:B------:R-:W-:Y:S01]  /*2bd0*/  ISETP.NE.AND P0, PT, R8, 0x2, PT ;  /* 0x000000020800780c */ /* 0x000fe20003f05270 */
[----:B------:R-:W-:Y:S01]  /*2be0*/  USEL UR5, UR4, URZ, UP0 ;  /* 0x000000ff04057287 */ /* 0x000fe20008000000 */
[----:B------:R-:W3:Y:S03]  /*2bf0*/  SYNCS.PHASECHK.TRANS64.TRYWAIT P1, [R2+URZ+0x90], R5 ;  /* 0x00009005020075a7 */ /* 0x000ee600080211ff */
[----:B------:R-:W-:Y:S01]  /*2c00*/  LOP3.LUT R12, R12, UR7, RZ, 0x3c, !PT ;  /* 0x000000070c0c7c12 */ /* 0x000fe2000f8e3cff */
[----:B--23--:R-:W-:Y:S07]  /*2c10*/  @!P1 BRA `(.L_x_50) ;  /* 0x0000006c00309947 */ /* 0x00cfee0003800000 */
.L_x_151:
[C---:B------:R-:W-:Y:S01]  /*2c20*/  LEA R4, R11.reuse, UR6, 0x4 ;  /* 0x000000060b047c11 */ /* 0x040fe2000f8e20ff */
[----:B--2---:R-:W-:Y:S01]  /*2c30*/  VIADD R2, R2, 0xa0 ;  /* 0x000000a002027836 */ /* 0x004fe20000000000 */
[----:B------:R-:W-:Y:S01]  /*2c40*/  SEL R8, R8, RZ, P0 ;  /* 0x000000ff08087207 */ /* 0x000fe20000000000 */
[----:B------:R-:W-:-:S03]  /*2c50*/  VIADD R11, R11, 0x1 ;  /* 0x000000010b0b7836 */ /* 0x000fc60000000000 */
[----:B------:R-:W2:Y:S01]  /*2c60*/  LDS.128 R4, [R4+0x120] ;  /* 0x0001200004047984 */ /* 0x000ea20000000c00 */
[----:B------:R-:W-:Y:S02]  /*2c70*/  PRMT R2, RZ, 0x654, R2 ;  /* 0x00000654ff027816 */ /* 0x000fe40000000002 */
[C---:B------:R-:W-:Y:S01]  /*2c80*/  ISETP.NE.AND P1, PT, R11.reuse, 0x2, PT ;  /* 0x000000020b00780c */ /* 0x040fe20003f25270 */
[----:B------:R-:W-:Y:S01]  /*2c90*/  @!PT LDS RZ, [RZ] ;  /* 0x00000000fffff984 */ /* 0x000fe20000000800 */
[----:B------:R-:W-:Y:S01]  /*2ca0*/  @!PT LDS RZ, [RZ] ;  /* 0x00000000fffff984 */ /* 0x000fe20000000800 */
[----:B------:R-:W-:Y:S01]  /*2cb0*/  @!PT LDS RZ, [RZ] ;  /* 0x00000000fffff984 */ /* 0x000fe20000000800 */
[----:B------:R-:W-:Y:S01]  /*2cc0*/  @!PT LDS RZ, [RZ] ;  /* 0x00000000fffff984 */ /* 0x000fe20000000800 */
[----:B------:R3:W-:Y:S06]  /*2cd0*/  MEMBAR.ALL.CTA ;  /* 0x0000000000007992 */ /* 0x0007ec0000008000 */
[----:B---3--:R-:W3:Y:S01]  /*2ce0*/  FENCE.VIEW.ASYNC.S ;  /* 0x00000000000073c6 */ /* 0x008ee20000000000 */
[----:B------:R-:W-:Y:S01]  /*2cf0*/  SEL R11, R11, RZ, P1 ;  /* 0x000000ff0b0b7207 */ /* 0x000fe20000800000 */
[----:B---3--:R3:W-:Y:S01]  /*2d00*/  SYNCS.ARRIVE.TRANS64.RED.A1T0 RZ, [R2+URZ], RZ ;  /* 0x000000ff02ff79a7 */ /* 0x0087e200081004ff */
[----:B--2---:R-:W-:-:S02]  /*2d10*/  LOP3.LUT P3, RZ, R6, 0x1, RZ, 0xc0, !PT ;  /* 0x0000000106ff7812 */ /* 0x004fc4000786c0ff */
[----:B------:R-:W-:-:S04]  /*2d20*/  SEL R5, RZ, 0x1, P1 ;  /* 0x00000001ff057807 */ /* 0x000fc80000800000 */
[----:B------:R-:W-:Y:S02]  /*2d30*/  LOP3.LUT R10, R10, R5, RZ, 0x3c, !PT ;  /* 0x000000050a0a7212 */ /* 0x000fe400078e3cff */
[----:B---3--:R-:W-:-:S04]  /*2d40*/  SEL R2, RZ, 0x1, P0 ;  /* 0x00000001ff027807 */ /* 0x008fc80000000000 */
[----:B------:R-:W-:Y:S01]  /*2d50*/  LOP3.LUT R9, R9, R2, RZ, 0x3c, !PT ;  /* 0x0000000209097212 */ /* 0x000fe200078e3cff */
[----:B------:R-:W-:Y:S06]  /*2d60*/  @P3 BRA `(.L_x_51) ;  /* 0xfffffffc002c3947 */ /* 0x000fec000383ffff */
[----:B------:R-:W-:Y:S01]  /*2d70*/  ULEA UR4, UR5, UR6, 0x3 ;  /* 0x0000000605047291 */ /* 0x000fe2000f8e18ff */
[----:B------:R-:W-:-:S08]  /*2d80*/  SHF.L.U32 R3, R12, 0x1f, RZ ;  /* 0x0000001f0c037819 */ /* 0x000fd000000006ff */
[----:B------:R-:W2:Y:S02]  /*2d90*/  SYNCS.PHASECHK.TRANS64 P0, [UR4+0xa0], R3 ;  /* 0x0000a003ff0075a7 */ /* 0x000ea40008001004 */
[----:B--2---:R-:W-:Y:S05]  /*2da0*/  @P0 BRA `(.L_x_52) ;  /* 0x0000000000080947 */ /* 0x004fea0003800000 */
[----:B------:R-:W2:Y:S02]  /*2db0*/  SYNCS.PHASECHK.TRANS64.TRYWAIT P0, [UR4+0xa0], R3 ;  /* 0x0000a003ff0075a7 */ /* 0x000ea40008001104 */
[----:B--2---:R-:W-:Y:S05]  /*2dc0*/  @!P0 BRA `(.L_x_53) ;  /* 0x0000006800d88947 */ /* 0x004fea0003800000 */
.L_x_52:
[----:B------:R-:W-:-:S04]  /*2dd0*/  UIADD3 UR7, UPT, UPT, UR5, 0x1, URZ ;  /* 0x0000000105077890 */ /* 0x000fc8000fffe0ff */
[----:B------:R-:W-:-:S04]  /*2de0*/  UISETP.NE.AND UP0, UPT, UR7, 0x2, UPT ;  /* 0x000000020700788c */ /* 0x000fc8000bf05270 */
[----:B------:R-:W-:Y:S02]  /*2df0*/  USEL UR8, URZ, 0x1, UP0 ;  /* 0x00000001ff087887 */ /* 0x000fe40008000000 */
[----:B------:R-:W-:-:S04]  /*2e00*/  USEL UR7, UR7, URZ, UP0 ;  /* 0x000000ff07077287 */ /* 0x000fc80008000000 */
[----:B------:R-:W-:Y:S01]  /*2e10*/  ULEA UR7, UR7, UR6, 0x3 ;  /* 0x0000000607077291 */ /* 0x000fe2000f8e18ff */
[----:B--2---:R-:W-:-:S04]  /*2e20*/  LOP3.LUT R3, R12, UR8, RZ, 0x3c, !PT ;  /* 0x000000080c037c12 */ /* 0x004fc8000f8e3cff */
[----:B------:R-:W-:-:S04]  /*2e30*/  SHF.L.U32 R0, R3, 0x1f, RZ ;  /* 0x0000001f03007819 */ /* 0x000fc800000006ff */
[----:B------:R-:W2:Y:S02]  /*2e40*/  SYNCS.PHASECHK.TRANS64 P0, [UR7+0xa0], R0 ;  /* 0x0000a000ff0075a7 */ /* 0x000ea40008001007 */
[----:B-12---:R-:W-:Y:S05]  /*2e50*/  @P0 EXIT ;  /* 0x000000000000094d */ /* 0x006fea0003800000 */
[----:B------:R-:W-:Y:S02]  /*2e60*/  SHF.L.U32 R3, R3, 0x1f, RZ ;  /* 0x0000001f03037819 */ /* 0x000fe400000006ff */
[----:B------:R-:W-:-:S07]  /*2e70*/  MOV R0, UR7 ;  /* 0x0000000700007c02 */ /* 0x000fce0008000f00 */
.L_x_54:
[----:B-1----:R1:W2:Y:S02]  /*2e80*/  SYNCS.PHASECHK.TRANS64.TRYWAIT P0, [R0+URZ+0xa0], R3 ;  /* 0x0000a003000075a7 */ /* 0x0022a400080011ff */
[----:B--2---:R-:W-:Y:S05]  /*2e90*/  @!P0 NANOSLEEP.SYNCS 0x989680 ;  /* 0x009896800000895d */ /* 0x004fea0003900000 */
[----:B------:R-:W2:Y:S02]  /*2ea0*/  @!P0 SYNCS.PHASECHK.TRANS64 P0, [R0+URZ+0xa0], R3 ;  /* 0x0000a003000085a7 */ /* 0x000ea400080010ff */
[----:B--2---:R-:W-:Y:S05]  /*2eb0*/  @P0 EXIT ;  /* 0x000000000000094d */ /* 0x004fea0003800000 */
[----:B------:R-:W-:Y:S05]  /*2ec0*/  BRA `(.L_x_54) ;  /* 0xfffffffc00ec7947 */ /* 0x000fea000383ffff */
.L_x_47:
[----:B------:R-:W-:Y:S05]  /*2ed0*/  BRA.U UP4, `(.L_x_55) ;  /* 0x0000000d04a07547 */ /* 0x000fea000b800000 */
[----:B------:R-:W2:Y:S01]  /*2ee0*/  S2UR UR7, SR_CgaCtaId ;  /* 0x00000000000779c3 */ /* 0x000ea20000008800 */
[----:B------:R-:W-:Y:S01]  /*2ef0*/  UMOV UR4, 0x40 ;  /* 0x0000004000047882 */ /* 0x000fe20000000000 */
[----:B------:R-:W-:Y:S01]  /*2f00*/  NOP ;  /* 0x0000000000007918 */ /* 0x000fe20000000000 */
[----:B------:R-:W-:Y:S01]  /*2f10*/  UMOV UR6, 0x400 ;  /* 0x0000040000067882 */ /* 0x000fe20000000000 */
[----:B--2---:R-:W-:Y:S02]  /*2f20*/  ULEA UR5, UR7, UR4, 0x18 ;  /* 0x0000000407057291 */ /* 0x004fe4000f8ec0ff */
[----:B------:R-:W-:-:S07]  /*2f30*/  ULEA UR6, UR7, UR6, 0x18 ;  /* 0x0000000607067291 */ /* 0x000fce000f8ec0ff */
[----:B------:R-:W2:Y:S02]  /*2f40*/  LDS.U8 R0, [UR5+0x1c] ;  /* 0x00001c05ff007984 */ /* 0x000ea40008000000 */
[----:B--2---:R-:W-:-:S13]  /*2f50*/  ISETP.NE.AND P0, PT, R0, RZ, PT ;  /* 0x000000ff0000720c */ /* 0x004fda0003f05270 */
[----:B------:R-:W-:Y:S05]  /*2f60*/  @P0 BRA `(.L_x_56) ;  /* 0x0000000000580947 */ /* 0x000fea0003800000 */
[----:B------:R-:W-:-:S13]  /*2f70*/  ELECT P0, URZ, PT ;  /* 0x0000000000ff782f */ /* 0x000fda0003800000 */
[----:B------:R-:W-:Y:S05]  /*2f80*/  @!P0 BRA `(.L_x_57) ;  /* 0x0000000000608947 */ /* 0x000fea0003800000 */
[----:B------:R-:W-:Y:S01]  /*2f90*/  UMOV UR4, 0x10 ;  /* 0x0000001000047882 */ /* 0x000fe20000000000 */
[----:B------:R-:W-:Y:S01]  /*2fa0*/  HFMA2 R0, -RZ, RZ, 0, 5.9604644775390625e-08 ;  /* 0x00000001ff007431 */ /* 0x000fe200000001ff */
[----:B------:R-:W-:-:S03]  /*2fb0*/  MOV R3, 0xffff ;  /* 0x0000ffff00037802 */ /* 0x000fc60000000f00 */
[----:B------:R-:W-:Y:S04]  /*2fc0*/  DEPBAR.LE SB2, 0x36 ;  /* 0x0000ad800000791a */ /* 0x000fe80000000000 */
[----:B------:R-:W2:Y:S02]  /*2fd0*/  UTCATOMSWS.FIND_AND_SET.ALIGN UP0, UR4, UR4 ;  /* 0x00000004000475e3 */ /* 0x000ea40008000800 */
[----:B--2---:R-:W-:Y:S01]  /*2fe0*/  MOV R4, UR4 ;  /* 0x0000000400047c02 */ /* 0x004fe20008000f00 */
[----:B------:R-:W-:Y:S06]  /*2ff0*/  BRA.U UP0, `(.L_x_58) ;  /* 0x0000000100187547 */ /* 0x000fec000b800000 */
.L_x_59:
[----:B------:R-:W-:Y:S05]  /*3000*/  NANOSLEEP 0x64 ;  /* 0x000000640000795d */ /* 0x000fea0003800000 */
[----:B------:R-:W-:-:S05]  /*3010*/  UMOV UR4, 0x10 ;  /* 0x0000001000047882 */ /* 0x000fca0000000000 */
[----:B------:R-:W-:Y:S04]  /*3020*/  DEPBAR.LE SB2, 0x36 ;  /* 0x0000ad800000791a */ /* 0x000fe80000000000 */
[----:B------:R-:W2:Y:S02]  /*3030*/  UTCATOMSWS.FIND_AND_SET.ALIGN UP0, UR4, UR4 ;  /* 0x00000004000475e3 */ /* 0x000ea40008000800 */
[----:B--2---:R-:W-:Y:S01]  /*3040*/  MOV R4, UR4 ;  /* 0x0000000400047c02 */ /* 0x004fe20008000f00 */
[----:B------:R-:W-:Y:S05]  /*3050*/  BRA.U !UP0, `(.L_x_59) ;  /* 0xfffffffd08e87547 */ /* 0x000fea000b83ffff */
.L_x_58:
[-C--:B------:R-:W-:Y:S02]  /*3060*/  SHF.L.U32 R3, R3, R4.reuse, RZ ;  /* 0x0000000403037219 */ /* 0x080fe400000006ff */
[----:B------:R-:W-:Y:S01]  /*3070*/  SHF.L.U32 R0, R0, R4, RZ ;  /* 0x0000000400007219 */ /* 0x000fe200000006ff */
[----:B------:R-:W-:Y:S02]  /*3080*/  IMAD.SHL.U32 R4, R4, 0x20, RZ ;  /* 0x0000002004047824 */ /* 0x000fe400078e00ff */
[----:B------:R2:W-:Y:S04]  /*3090*/  ATOMS.OR RZ, [UR5+0x14], R3 ;  /* 0x00001403ffff798c */ /* 0x0005e8000b000005 */
[----:B------:R2:W-:Y:S04]  /*30a0*/  ATOMS.OR RZ, [UR5+0x18], R0 ;  /* 0x00001800ffff798c */ /* 0x0005e8000b000005 */
[----:B------:R2:W-:Y:S01]  /*30b0*/  STS [UR6+0x140], R4 ;  /* 0x00014004ff007988 */ /* 0x0005e20008000806 */
[----:B------:R-:W-:Y:S05]  /*30c0*/  BRA `(.L_x_57) ;  /* 0x0000000000107947 */ /* 0x000fea0003800000 */
.L_x_56:
[----:B------:R-:W-:Y:S02]  /*30d0*/  MOV R0, 0xffffffff ;  /* 0xffffffff00007802 */ /* 0x000fe40000000f00 */
[----:B------:R-:W-:-:S03]  /*30e0*/  MOV R4, 0x3110 ;  /* 0x0000311000047802 */ /* 0x000fc60000000f00 */
[----:B------:R2:W-:Y:S04]  /*30f0*/  STS [UR6+0x140], R0 ;  /* 0x00014000ff007988 */ /* 0x0005e80008000806 */
[----:B-12--5:R-:W-:Y:S05]  /*3100*/  CALL.REL.NOINC `($__internal_1_$__cuda_sm10x_tcgen05_guardrail_trap_phase_invalid_during_alloc) ;  /* 0x0000007000207944 */ /* 0x026fea0003c00000 */
.L_x_57:
[----:B------:R-:W-:Y:S05]  /*3110*/  WARPSYNC.ALL ;  /* 0x0000000000007948 */ /* 0x000fea0003800000 */
[----:B------:R-:W3:Y:S01]  /*3120*/  S2UR UR4, SR_CgaCtaId ;  /* 0x00000000000479c3 */ /* 0x000ee20000008800 */
[----:B------:R-:W-:Y:S01]  /*3130*/  UMOV UR17, 0x400 ;  /* 0x0000040000117882 */ /* 0x000fe20000000000 */
[----:B------:R-:W-:-:S06]  /*3140*/  NOP ;  /* 0x0000000000007918 */ /* 0x000fcc0000000000 */
[----:B------:R-:W-:Y:S06]  /*3150*/  BAR.ARV 0x6, 0xa0 ;  /* 0x0182800000007b1d */ /* 0x000fec0000002000 */
[----:B------:R-:W4:Y:S01]  /*3160*/  LDCU UR5, c[0x0][0x38c] ;  /* 0x00007180ff0577ac */ /* 0x000f220008000800 */
[----:B------:R-:W-:Y:S01]  /*3170*/  LOP3.LUT R2, R2, 0xffff, RZ, 0xc0, !PT ;  /* 0x0000ffff02027812 */ /* 0x000fe200078ec0ff */
[----:B------:R-:W-:Y:S01]  /*3180*/  IMAD.MOV.U32 R11, RZ, RZ, 0x1 ;  /* 0x00000001ff0b7424 */ /* 0x000fe200078e00ff */
[----:B------:R-:W-:Y:S01]  /*3190*/  CS2R R8, SRZ ;  /* 0x0000000000087805 */ /* 0x000fe2000001ff00 */
[----:B------:R-:W1:Y:S01]  /*31a0*/  LDCU UR8, c[0x0][0x38c] ;  /* 0x00007180ff0877ac */ /* 0x000e620008000800 */
[----:B------:R-:W-:Y:S01]  /*31b0*/  R2UR UR19, R2 ;  /* 0x00000000021372ca */ /* 0x000fe200000e0000 */
[----:B------:R-:W-:Y:S01]  /*31c0*/  IMAD.MOV.U32 R10, RZ, RZ, RZ ;  /* 0x000000ffff0a7224 */ /* 0x000fe200078e00ff */
[----:B------:R-:W-:Y:S01]  /*31d0*/  UMOV UR22, URZ ;  /* 0x000000ff00167c82 */ /* 0x000fe20008000000 */
[----:B------:R-:W-:Y:S01]  /*31e0*/  UMOV UR14, URZ ;  /* 0x000000ff000e7c82 */ /* 0x000fe20008000000 */
[----:B---3--:R-:W-:Y:S01]  /*31f0*/  ULEA UR17, UR4, UR17, 0x18 ;  /* 0x0000001104117291 */ /* 0x008fe2000f8ec0ff */
[----:B------:R-:W-:Y:S01]  /*3200*/  UMOV UR26, 0x0 ;  /* 0x00000000001a7882 */ /* 0x000fe20000000000 */
[----:B------:R-:W-:-:S02]  /*3210*/  UMOV UR27, 0x4400010 ;  /* 0x04400010001b7882 */ /* 0x000fc40000000000 */
[----:B------:R-:W-:Y:S02]  /*3220*/  UIADD3 UR6, UPT, UPT, UR17, 0x8800, URZ ;  /* 0x0000880011067890 */ /* 0x000fe4000fffe0ff */
[----:B------:R-:W-:Y:S02]  /*3230*/  UIADD3 UR7, UPT, UPT, UR17, 0xc800, URZ ;  /* 0x0000c80011077890 */ /* 0x000fe4000fffe0ff */
[----:B----4-:R-:W-:Y:S01]  /*3240*/  UIADD3 UR5, UPT, UPT, UR5, 0x1f, URZ ;  /* 0x0000001f05057890 */ /* 0x010fe2000fffe0ff */
[----:B--2---:R-:W2:Y:S01]  /*3250*/  LDS R0, [UR17+0x140] ;  /* 0x00014011ff007984 */ /* 0x004ea20008000800 */
[----:B------:R-:W-:Y:S02]  /*3260*/  USHF.R.U32.HI UR6, URZ, 0x4, UR6 ;  /* 0x00000004ff067899 */ /* 0x000fe40008011606 */
[----:B------:R-:W-:Y:S02]  /*3270*/  USHF.R.S32.HI UR4, URZ, 0x1f, UR5 ;  /* 0x0000001fff047899 */ /* 0x000fe40008011405 */
[----:B------:R-:W-:-:S02]  /*3280*/  ULOP3.LUT UR6, UR6, 0x3fff, URZ, 0xc0, !UPT ;  /* 0x00003fff06067892 */ /* 0x000fc4000f8ec0ff */
[----:B------:R-:W-:Y:S02]  /*3290*/  ULEA.HI UR4, UR4, UR5, URZ, 0x5 ;  /* 0x0000000504047291 */ /* 0x000fe4000f8f28ff */
[----:B------:R-:W-:Y:S02]  /*32a0*/  USHF.R.U32.HI UR5, URZ, 0x4, UR7 ;  /* 0x00000004ff057899 */ /* 0x000fe40008011607 */
[----:B------:R-:W-:Y:S02]  /*32b0*/  USHF.R.S32.HI UR28, URZ, 0x5, UR4 ;  /* 0x00000005ff1c7899 */ /* 0x000fe40008011404 */
[----:B------:R-:W-:Y:S02]  /*32c0*/  ULOP3.LUT UR5, UR5, 0x3fff, URZ, 0xc0, !UPT ;  /* 0x00003fff05057892 */ /* 0x000fe4000f8ec0ff */
[----:B------:R-:W-:Y:S02]  /*32d0*/  UISETP.LT.AND UP0, UPT, UR28, 0x1, UPT ;  /* 0x000000011c00788c */ /* 0x000fe4000bf01270 */
[----:B------:R-:W-:-:S02]  /*32e0*/  ULOP3.LUT UR20, UR6, 0x10000, URZ, 0xfc, !UPT ;  /* 0x0001000006147892 */ /* 0x000fc4000f8efcff */
[----:B------:R-:W-:Y:S02]  /*32f0*/  USEL UR29, UR28, 0x1, !UP0 ;  /* 0x000000011c1d7887 */ /* 0x000fe4000c000000 */
[----:B------:R-:W-:Y:S02]  /*3300*/  ULOP3.LUT UR21, UR5, 0x10000, URZ, 0xfc, !UPT ;  /* 0x0001000005157892 */ /* 0x000fe4000f8efcff */
[----:B------:R-:W-:Y:S02]  /*3310*/  UIADD3 UR29, UPT, UPT, -UR29, URZ, URZ ;  /* 0x000000ff1d1d7290 */ /* 0x000fe4000fffe1ff */
[----:B-1----:R-:W-:Y:S01]  /*3320*/  UISETP.GE.AND UP4, UPT, UR8, 0x1, UPT ;  /* 0x000000010800788c */ /* 0x002fe2000bf86270 */
[----:B------:R-:W-:Y:S01]  /*3330*/  UMOV UR24, 0x0 ;  /* 0x0000000000187882 */ /* 0x000fe20000000000 */
[----:B------:R-:W-:Y:S01]  /*3340*/  UMOV UR25, 0x4400010 ;  /* 0x0440001000197882 */ /* 0x000fe20000000000 */
[----:B--2---:R-:W-:-:S15]  /*3350*/  R2UR UR30, R0 ;  /* 0x00000000001e72ca */ /* 0x004fde00000e0000 */
.L_x_66:
[----:B------:R-:W-:Y:S02]  /*3360*/  LEA R0, R10, UR17, 0x3 ;  /* 0x000000110a007c11 */ /* 0x000fe4000f8e18ff */
[----:B------:R-:W-:Y:S02]  /*3370*/  SHF.L.U32 R5, R9, 0x1f, RZ ;  /* 0x0000001f09057819 */ /* 0x000fe400000006ff */
[----:B------:R-:W-:Y:S01]  /*3380*/  PLOP3.LUT P0, PT, PT, PT, UP4, 0x80, 0x8 ;  /* 0x000000000008781c */ /* 0x000fe20003f0f048 */
[----:B------:R-:W-:Y:S01]  /*3390*/  VIADD R3, R0, 0xa0 ;  /* 0x000000a000037836 */ /* 0x000fe20000000000 */
[----:B-1----:R-:W1:Y:S02]  /*33a0*/  SYNCS.PHASECHK.TRANS64.TRYWAIT P1, [R0+URZ+0x90], R5 ;  /* 0x00009005000075a7 */ /* 0x002e6400080211ff */
[----:B-1-3--:R-:W-:Y:S09]  /*33b0*/  @!P1 BRA `(.L_x_60) ;  /* 0x0000006400749947 */ /* 0x00aff20003800000 */
.L_x_153:
[----:B------:R-:W-:Y:S01]  /*33c0*/  LEA R4, R10, UR17, 0x4 ;  /* 0x000000110a047c11 */ /* 0x000fe2000f8e20ff */
[----:B------:R-:W-:Y:S01]  /*33d0*/  @UP4 ULEA UR4, UR14, UR17, 0x3 ;  /* 0x000000110e044291 */ /* 0x000fe2000f8e18ff */
[----:B------:R-:W-:Y:S01]  /*33e0*/  PLOP3.LUT P2, PT, PT, PT, PT, 0x80, 0x8 ;  /* 0x000000000008781c */ /* 0x000fe20003f4f070 */
[----:B------:R-:W-:Y:S01]  /*33f0*/  ULEA UR23, UR22, UR17, 0x3 ;  /* 0x0000001116177291 */ /* 0x000fe2000f8e18ff */
[----:B------:R-:W-:Y:S02]  /*3400*/  PRMT R3, RZ, 0x654, R3 ;  /* 0x00000654ff037816 */ /* 0x000fe40000000003 */
[----:B-1----:R-:W1:Y:S01]  /*3410*/  LDS.128 R4, [R4+0x120] ;  /* 0x0001200004047984 */ /* 0x002e620000000c00 */
[----:B------:R-:W-:Y:S02]  /*3420*/  @P0 SHF.L.U32 R2, R8, 0x1f, RZ ;  /* 0x0000001f08020819 */ /* 0x000fe400000006ff */
[----:B------:R-:W-:Y:S01]  /*3430*/  SHF.L.U32 R0, R11, 0x1f, RZ ;  /* 0x0000001f0b007819 */ /* 0x000fe200000006ff */
[----:B------:R-:W-:Y:S01]  /*3440*/  @!PT LDS RZ, [RZ] ;  /* 0x00000000fffff984 */ /* 0x000fe20000000800 */
[----:B------:R-:W-:Y:S01]  /*3450*/  @!PT LDS RZ, [RZ] ;  /* 0x00000000fffff984 */ /* 0x000fe20000000800 */
[----:B------:R-:W-:Y:S01]  /*3460*/  @!PT LDS RZ, [RZ] ;  /* 0x00000000fffff984 */ /* 0x000fe20000000800 */
[----:B------:R-:W-:Y:S01]  /*3470*/  @!PT LDS RZ, [RZ] ;  /* 0x00000000fffff984 */ /* 0x000fe20000000800 */
[----:B------:R2:W-:Y:S06]  /*3480*/  MEMBAR.ALL.CTA ;  /* 0x0000000000007992 */ /* 0x0005ec0000008000 */
[----:B--2---:R-:W2:Y:S02]  /*3490*/  FENCE.VIEW.ASYNC.S ;  /* 0x00000000000073c6 */ /* 0x004ea40000000000 */
[----:B--2---:R2:W-:Y:S01]  /*34a0*/  SYNCS.ARRIVE.TRANS64.RED.A1T0 RZ, [R3+URZ], RZ ;  /* 0x000000ff03ff79a7 */ /* 0x0045e200081004ff */
[----:B------:R2:W3:Y:S01]  /*34b0*/  @P0 SYNCS.PHASECHK.TRANS64.TRYWAIT P2, [UR4], R2 ;  /* 0x00000002ff0005a7 */ /* 0x0004e20008041104 */
[----:B------:R-:W-:Y:S01]  /*34c0*/  ULEA.HI UR4, UR22, UR22, URZ, 0x1 ;  /* 0x0000001616047291 */ /* 0x000fe2000f8f08ff */
[----:B-1----:R-:W-:-:S03]  /*34d0*/  LOP3.LUT P1, RZ, R6, 0x1, RZ, 0xc0, !PT ;  /* 0x0000000106ff7812 */ /* 0x002fc6000782c0ff */
[----:B------:R-:W-:Y:S02]  /*34e0*/  USHF.L.U32 UR18, UR4, 0x7, URZ ;  /* 0x0000000704127899 */ /* 0x000fe400080006ff */
[----:B------:R-:W-:Y:S02]  /*34f0*/  ULOP3.LUT UR4, UR4, 0xffe, URZ, 0xc0, !UPT ;  /* 0x00000ffe04047892 */ /* 0x000fe4000f8ec0ff */
[----:B------:R-:W-:Y:S02]  /*3500*/  ULOP3.LUT UR18, UR18, 0xffffff00, URZ, 0xc0, !UPT ;  /* 0xffffff0012127892 */ /* 0x000fe4000f8ec0ff */
[----:B------:R-:W-:Y:S02]  /*3510*/  UIADD3 UR4, UPT, UPT, -UR4, UR22, URZ ;  /* 0x0000001604047290 */ /* 0x000fe4000fffe1ff */
[----:B------:R-:W-:Y:S01]  /*3520*/  UIADD3 UR18, UPT, UPT, UR30, UR18, URZ ;  /* 0x000000121e127290 */ /* 0x000fe2000fffe0ff */
[----:B------:R-:W1:Y:S03]  /*3530*/  SYNCS.PHASECHK.TRANS64.TRYWAIT P0, [UR23+0xd0], R0 ;  /* 0x0000d000ff0075a7 */ /* 0x000e660008001117 */
[----:B------:R-:W-:Y:S01]  /*3540*/  ULEA UR18, UR4, UR18, 0x14 ;  /* 0x0000001204127291 */ /* 0x000fe2000f8ea0ff */
[----:B-123--:R-:W-:Y:S11]  /*3550*/  @!P0 BRA `(.L_x_61) ;  /* 0x0000006400208947 */ /* 0x00eff60003800000 */
.L_x_155:
[----:B------:R-:W-:Y:S01]  /*3560*/  IADD3 R10, PT, PT, R10, 0x1, RZ ;  /* 0x000000010a0a7810 */ /* 0x000fe20007ffe0ff */
[----:B------:R-:W-:Y:S06]  /*3570*/  BRA.U !UP4, `(.L_x_62) ;  /* 0x000000010c987547 */ /* 0x000fec000b800000 */
[----:B------:R-:W-:Y:S01]  /*3580*/  UPLOP3.LUT UP2, UPT, UPT, UPT, UPT, 0x40, 0x4 ;  /* 0x000000000004789c */ /* 0x000fe20003f4e870 */
[----:B------:R-:W-:Y:S01]  /*3590*/  UMOV UR16, UR29 ;  /* 0x0000001d00107c82 */ /* 0x000fe20008000000 */
[----:B------:R-:W-:Y:S01]  /*35a0*/  UMOV UR15, UR28 ;  /* 0x0000001c000f7c82 */ /* 0x000fe20008000000 */
[----:B------:R-:W-:-:S08]  /*35b0*/  UMOV UR6, UR14 ;  /* 0x0000000e00067c82 */ /* 0x000fd00008000000 */
.L_x_65:
[----:B------:R-:W-:Y:S02]  /*35c0*/  UIADD3 UR16, UPT, UPT, UR16, 0x1, URZ ;  /* 0x0000000110107890 */ /* 0x000fe4000fffe0ff */
[----:B--2---:R-:W-:Y:S02]  /*35d0*/  ULEA UR5, UR6, UR17, 0x3 ;  /* 0x0000001106057291 */ /* 0x004fe4000f8e18ff */
[----:B------:R-:W-:Y:S01]  /*35e0*/  UISETP.NE.AND UP3, UPT, UR16, URZ, UPT ;  /* 0x000000ff1000728c */ /* 0x000fe2000bf65270 */
[----:B---3--:R-:W-:Y:S10]  /*35f0*/  @P2 BRA `(.L_x_63) ;  /* 0x00000000000c2947 */ /* 0x008ff40003800000 */
[----:B-1----:R-:W-:Y:S04]  /*3600*/  SHF.L.U32 R3, R8, 0x1f, RZ ;  /* 0x0000001f08037819 */ /* 0x002fe800000006ff */
[----:B------:R-:W1:Y:S02]  /*3610*/  SYNCS.PHASECHK.TRANS64.TRYWAIT P0, [UR5], R3 ;  /* 0x00000003ff0075a7 */ /* 0x000e640008001105 */
[----:B-1----:R-:W-:Y:S05]  /*3620*/  @!P0 BRA `(.L_x_64) ;  /* 0x0000006400048947 */ /* 0x002fea0003800000 */
.L_x_63:
[----:B------:R-:W-:Y:S01]  /*3630*/  UISETP.NE.AND UP0, UPT, UR15, 0x1, UPT ;  /* 0x000000010f00788c */ /* 0x000fe2000bf05270 */
[----:B------:R-:W-:Y:S01]  /*3640*/  PLOP3.LUT P2, PT, PT, PT, PT, 0x80, 0x8 ;  /* 0x000000000008781c */ /* 0x000fe20003f4f070 */
[----:B------:R-:W-:Y:S02]  /*3650*/  UIADD3 UR4, UPT, UPT, UR6, 0x1, URZ ;  /* 0x0000000106047890 */ /* 0x000fe4000fffe0ff */
[----:B------:R-:W-:Y:S02]  /*3660*/  ULEA UR12, UR6, UR21, 0xa ;  /* 0x00000015060c7291 */ /* 0x000fe4000f8e50ff */
[----:B------:R-:W-:Y:S01]  /*3670*/  UISETP.NE.AND UP1, UPT, UR4, 0x4, UPT ;  /* 0x000000040400788c */ /* 0x000fe2000bf25270 */
[----:B------:R-:W-:Y:S01]  /*3680*/  PLOP3.LUT P0, PT, PT, PT, UP0, 0x80, 0x8 ;  /* 0x000000000008781c */ /* 0x000fe20003f0f008 */
[----:B------:R-:W-:Y:S02]  /*3690*/  UIADD3 UR10, UPT, UPT, UR12, 0x2, URZ ;  /* 0x000000020c0a7890 */ /* 0x000fe4000fffe0ff */
[----:B------:R-:W-:Y:S02]  /*36a0*/  USEL UR7, URZ, 0x1, UP1 ;  /* 0x00000001ff077887 */ /* 0x000fe40008800000 */
[----:B------:R-:W-:Y:S02]  /*36b0*/  USEL UR14, UR4, URZ, UP1 ;  /* 0x000000ff040e7287 */ /* 0x000fe40008800000 */
[----:B------:R-:W-:Y:S02]  /*36c0*/  UIADD3 UR15, UPT, UPT, UR15, -0x1, URZ ;  /* 0xffffffff0f0f7890 */ /* 0x000fe4000fffe0ff */
[----:B------:R-:W-:Y:S01]  /*36d0*/  @UP0 ULEA UR4, UR14, UR17, 0x3 ;  /* 0x000000110e040291 */ /* 0x000fe2000f8e18ff */
[----:B------:R-:W-:Y:S01]  /*36e0*/  LOP3.LUT R8, R8, UR7, RZ, 0x3c, !PT ;  /* 0x0000000708087c12 */ /* 0x000fe2000f8e3cff */
[----:B------:R-:W-:Y:S01]  /*36f0*/  UIADD3 UR7, UPT, UPT, UR5, 0x20, URZ ;  /* 0x0000002005077890 */ /* 0x000fe2000fffe0ff */
[----:B------:R-:W-:Y:S02]  /*3700*/  UMOV UR13, 0x80004020 ;  /* 0x80004020000d7882 */ /* 0x000fe40000000000 */
[----:B-1----:R-:W-:Y:S01]  /*3710*/  @P0 SHF.L.U32 R0, R8, 0x1f, RZ ;  /* 0x0000001f08000819 */ /* 0x002fe200000006ff */
[----:B------:R-:W-:Y:S01]  /*3720*/  UMOV UR5, 0x80004020 ;  /* 0x8000402000057882 */ /* 0x000fe20000000000 */
[----:B------:R-:W-:Y:S01]  /*3730*/  UMOV UR11, 0x80004020 ;  /* 0x80004020000b7882 */ /* 0x000fe20000000000 */
[----:B------:R-:W-:Y:S01]  /*3740*/  UMOV UR9, 0x80004020 ;  /* 0x8000402000097882 */ /* 0x000fe20000000000 */
[----:B------:R2:W3:Y:S01]  /*3750*/  @P0 SYNCS.PHASECHK.TRANS64.TRYWAIT P2, [UR4], R0 ;  /* 0x00000000ff0005a7 */ /* 0x0004e20008041104 */
[----:B------:R-:W-:Y:S03]  /*3760*/  ULEA UR4, UR6, UR20, 0x8 ;  /* 0x0000001406047291 */ /* 0x000fe6000f8e40ff */
[----:B------:R-:W-:Y:S01]  /*3770*/  UMOV UR6, UR14 ;  /* 0x0000000e00067c82 */ /* 0x000fe20008000000 */
[----:B------:R-:W-:Y:S05]  /*3780*/  UIADD3 UR8, UPT, UPT, UR4, 0x2, URZ ;  /* 0x0000000204087890 */ /* 0x000fea000fffe0ff */
[----:B------:R2:W-:Y:S01]  /*3790*/  UTCHMMA gdesc[UR4], gdesc[UR12], tmem[UR18], tmem[UR26], idesc[UR27], UP2 ;  /* 0x00ff1a0c040075ea */ /* 0x0005e20009000012 */
[----:B------:R-:W-:Y:S03]  /*37a0*/  UPLOP3.LUT UP2, UPT, UPT, UPT, UPT, 0x80, 0x8 ;  /* 0x000000000008789c */ /* 0x000fe60003f4f070 */
[----:B------:R2:W-:Y:S01]  /*37b0*/  UTCHMMA gdesc[UR8], gdesc[UR10], tmem[UR18], tmem[UR24], idesc[UR25], UPT ;  /* 0x00ff180a080075ea */ /* 0x0005e2000b800012 */
[----:B------:R2:W-:Y:S01]  /*37c0*/  UTCBAR.MULTICAST [UR7], URZ, UR19 ;  /* 0x000000ff070073e9 */ /* 0x0005e20008000813 */
[----:B------:R-:W-:Y:S06]  /*37d0*/  BRA.U UP3, `(.L_x_65) ;  /* 0xfffffffd03787547 */ /* 0x000fec000b83ffff */
.L_x_62:
[----:B--2---:R-:W-:Y:S01]  /*37e0*/  UIADD3 UR4, UPT, UPT, UR22, 0x1, URZ ;  /* 0x0000000116047890 */ /* 0x004fe2000fffe0ff */
[C---:B------:R-:W-:Y:S01]  /*37f0*/  ISETP.NE.AND P0, PT, R10.reuse, 0x2, PT ;  /* 0x000000020a00780c */ /* 0x040fe20003f05270 */
[----:B------:R-:W-:Y:S02]  /*3800*/  UIADD3 UR5, UPT, UPT, UR23, 0xb0, URZ ;  /* 0x000000b017057890 */ /* 0x000fe4000fffe0ff */
[----:B------:R-:W-:Y:S01]  /*3810*/  UISETP.NE.AND UP0, UPT, UR4, 0x4, UPT ;  /* 0x000000040400788c */ /* 0x000fe2000bf05270 */
[----:B-1----:R-:W-:Y:S02]  /*3820*/  SEL R0, RZ, 0x1, P0 ;  /* 0x00000001ff007807 */ /* 0x002fe40000000000 */
[----:B------:R-:W-:Y:S01]  /*3830*/  SEL R10, R10, RZ, P0 ;  /* 0x000000ff0a0a7207 */ /* 0x000fe20000000000 */
[----:B------:R-:W-:Y:S01]  /*3840*/  USEL UR6, URZ, 0x1, UP0 ;  /* 0x00000001ff067887 */ /* 0x000fe20008000000 */
[----:B------:R-:W-:Y:S01]  /*3850*/  LOP3.LUT R9, R9, R0, RZ, 0x3c, !PT ;  /* 0x0000000009097212 */ /* 0x000fe200078e3cff */
[----:B------:R-:W-:Y:S01]  /*3860*/  USEL UR22, UR4, URZ, UP0 ;  /* 0x000000ff04167287 */ /* 0x000fe20008000000 */
[----:B------:R1:W-:Y:S03]  /*3870*/  UTCBAR [UR5], URZ ;  /* 0x000000ff050073e9 */ /* 0x0003e600080000ff */
[----:B------:R-:W-:Y:S01]  /*3880*/  LOP3.LUT R11, R11, UR6, RZ, 0x3c, !PT ;  /* 0x000000060b0b7c12 */ /* 0x000fe2000f8e3cff */
[----:B------:R-:W-:Y:S07]  /*3890*/  @P1 BRA `(.L_x_66) ;  /* 0xfffffff800b01947 */ /* 0x000fee000383ffff */
[----:B------:R-:W2:Y:S01]  /*38a0*/  S2UR UR8, SR_CgaCtaId ;  /* 0x00000000000879c3 */ /* 0x000ea20000008800 */
[----:B------:R-:W-:Y:S01]  /*38b0*/  ELECT P0, URZ, PT ;  /* 0x0000000000ff782f */ /* 0x000fe20003800000 */
[----:B------:R-:W-:Y:S01]  /*38c0*/  IMAD.MOV.U32 R0, RZ, RZ, 0x1 ;  /* 0x00000001ff007424 */ /* 0x000fe200078e00ff */
[----:B------:R-:W-:Y:S01]  /*38d0*/  UIADD3 UR17, UPT, UPT, UR17, 0xd0, URZ ;  /* 0x000000d011117890 */ /* 0x000fe2000fffe0ff */
[----:B------:R-:W-:Y:S01]  /*38e0*/  SHF.L.U32 R3, R11, 0x1f, RZ ;  /* 0x0000001f0b037819 */ /* 0x000fe200000006ff */
[----:B------:R-:W-:-:S03]  /*38f0*/  UMOV UR4, 0x40 ;  /* 0x0000004000047882 */ /* 0x000fc60000000000 */
[----:B------:R-:W-:Y:S01]  /*3900*/  UVIRTCOUNT.DEALLOC.SMPOOL 0x80 ;  /* 0x000000800000784c */ /* 0x000fe20000000000 */
[----:B--2---:R-:W-:Y:S02]  /*3910*/  ULEA UR8, UR8, UR4, 0x18 ;  /* 0x0000000408087291 */ /* 0x004fe4000f8ec0ff */
[----:B------:R-:W-:-:S07]  /*3920*/  ULEA UR4, UR22, UR17, 0x3 ;  /* 0x0000001116047291 */ /* 0x000fce000f8e18ff */
[----:B------:R2:W-:Y:S02]  /*3930*/  @P0 STS.U8 [UR8+0x1c], R0 ;  /* 0x00001c00ff000988 */ /* 0x0005e40008000008 */
[----:B------:R-:W4:Y:S02]  /*3940*/  SYNCS.PHASECHK.TRANS64.TRYWAIT P0, [UR4], R3 ;  /* 0x00000003ff0075a7 */ /* 0x000f240008001104 */
[----:B--2-4-:R-:W-:Y:S05]  /*3950*/  @!P0 BRA `(.L_x_67) ;  /* 0x0000006000508947 */ /* 0x014fea0003800000 */
.L_x_158:
[----:B------:R-:W-:-:S04]  /*3960*/  UIADD3 UR4, UPT, UPT, UR22, 0x1, URZ ;  /* 0x0000000116047890 */ /* 0x000fc8000fffe0ff */
[----:B------:R-:W-:-:S04]  /*3970*/  UISETP.NE.AND UP0, UPT, UR4, 0x4, UPT ;  /* 0x000000040400788c */ /* 0x000fc8000bf05270 */
[----:B------:R-:W-:Y:S02]  /*3980*/  USEL UR6, URZ, 0x1, UP0 ;  /* 0x00000001ff067887 */ /* 0x000fe40008000000 */
[----:B------:R-:W-:-:S04]  /*3990*/  USEL UR4, UR4, URZ, UP0 ;  /* 0x000000ff04047287 */ /* 0x000fc80008000000 */
[----:B-1----:R-:W-:Y:S01]  /*39a0*/  ULEA UR5, UR4, UR17, 0x3 ;  /* 0x0000001104057291 */ /* 0x002fe2000f8e18ff */
[----:B------:R-:W-:-:S04]  /*39b0*/  LOP3.LUT R2, R11, UR6, RZ, 0x3c, !PT ;  /* 0x000000060b027c12 */ /* 0x000fc8000f8e3cff */
[----:B--2---:R-:W-:-:S04]  /*39c0*/  SHF.L.U32 R3, R2, 0x1f, RZ ;  /* 0x0000001f02037819 */ /* 0x004fc800000006ff */
[----:B------:R-:W1:Y:S02]  /*39d0*/  SYNCS.PHASECHK.TRANS64.TRYWAIT P0, [UR5], R3 ;  /* 0x00000003ff0075a7 */ /* 0x000e640008001105 */
[----:B-1----:R-:W-:Y:S05]  /*39e0*/  @!P0 BRA `(.L_x_68) ;  /* 0x0000006000448947 */ /* 0x002fea0003800000 */
.L_x_160:
        /* <DEDUP_REMOVED lines=9> */
.L_x_162:
[----:B------:R-:W-:-:S04]  /*3a80*/  UIADD3 UR4, UPT, UPT, UR4, 0x1, URZ ;  /* 0x0000000104047890 */ /* 0x000fc8000fffe0ff */
[----:B------:R-:W-:-:S04]  /*3a90*/  UISETP.NE.AND UP0, UPT, UR4, 0x4, UPT ;  /* 0x000000040400788c */ /* 0x000fc8000bf05270 */
[----:B------:R-:W-:Y:S02]  /*3aa0*/  USEL UR5, URZ, 0x1, UP0 ;  /* 0x00000001ff057887 */ /* 0x000fe40008000000 */
[----:B------:R-:W-:-:S04]  /*3ab0*/  USEL UR4, UR4, URZ, UP0 ;  /* 0x000000ff04047287 */ /* 0x000fc80008000000 */
[----:B------:R-:W-:Y:S01]  /*3ac0*/  ULEA UR4, UR4, UR17, 0x3 ;  /* 0x0000001104047291 */ /* 0x000fe2000f8e18ff */
[----:B-1----:R-:W-:-:S04]  /*3ad0*/  LOP3.LUT R3, R2, UR5, RZ, 0x3c, !PT ;  /* 0x0000000502037c12 */ /* 0x002fc8000f8e3cff */
[----:B------:R-:W-:-:S04]  /*3ae0*/  SHF.L.U32 R3, R3, 0x1f, RZ ;  /* 0x0000001f03037819 */ /* 0x000fc800000006ff */
[----:B------:R-:W1:Y:S02]  /*3af0*/  SYNCS.PHASECHK.TRANS64.TRYWAIT P0, [UR4], R3 ;  /* 0x00000003ff0075a7 */ /* 0x000e640008001104 */
[----:B-1----:R-:W-:Y:S05]  /*3b00*/  @!P0 BRA `(.L_x_70) ;  /* 0x00000060002c8947 */ /* 0x002fea0003800000 */
.L_x_164:
[----:B------:R-:W-:Y:S01]  /*3b10*/  NOP ;  /* 0x0000000000007918 */ /* 0x000fe20000000000 */
[----:B-1----:R-:W1:Y:S01]  /*3b20*/  LDS R0, [UR8+0x14] ;  /* 0x00001408ff007984 */ /* 0x002e620008000800 */
[----:B------:R-:W-:Y:S01]  /*3b30*/  ULOP3.LUT UR4, UR30, 0xffff, URZ, 0xc0, !UPT ;  /* 0x0000ffff1e047892 */ /* 0x000fe2000f8ec0ff */
[----:B------:R-:W-:Y:S01]  /*3b40*/  UMOV UR5, 0xffff ;  /* 0x0000ffff00057882 */ /* 0x000fe20000000000 */
[----:B------:R-:W-:Y:S02]  /*3b50*/  UMOV UR6, 0x1 ;  /* 0x0000000100067882 */ /* 0x000fe40000000000 */
[----:B------:R-:W-:-:S04]  /*3b60*/  USHF.R.U32.HI UR4, URZ, 0x5, UR4 ;  /* 0x00000005ff047899 */ /* 0x000fc80008011604 */
[----:B------:R-:W-:Y:S02]  /*3b70*/  USHF.L.U32 UR5, UR5, UR4, URZ ;  /* 0x0000000405057299 */ /* 0x000fe400080006ff */
[----:B------:R-:W-:-:S04]  /*3b80*/  USHF.L.U32 UR4, UR6, UR4, URZ ;  /* 0x0000000406047299 */ /* 0x000fc800080006ff */
[----:B-1----:R-:W-:-:S04]  /*3b90*/  LOP3.LUT R0, R0, UR5, RZ, 0xc0, !PT ;  /* 0x0000000500007c12 */ /* 0x002fc8000f8ec0ff */
[----:B------:R-:W-:-:S13]  /*3ba0*/  ISETP.NE.AND P0, PT, R0, UR5, PT ;  /* 0x0000000500007c0c */ /* 0x000fda000bf05270 */
[----:B------:R-:W-:Y:S05]  /*3bb0*/  @P0 BRA `(.L_x_71) ;  /* 0x0000000000580947 */ /* 0x000fea0003800000 */
[----:B------:R-:W1:Y:S02]  /*3bc0*/  LDS R0, [UR8+0x18] ;  /* 0x00001808ff007984 */ /* 0x000e640008000800 */
[----:B-1----:R-:W-:-:S04]  /*3bd0*/  LOP3.LUT R0, R0, UR4, RZ, 0xc0, !PT ;  /* 0x0000000400007c12 */ /* 0x002fc8000f8ec0ff */
[----:B------:R-:W-:-:S13]  /*3be0*/  ISETP.NE.AND P0, PT, R0, UR4, PT ;  /* 0x0000000400007c0c */ /* 0x000fda000bf05270 */
[----:B------:R-:W-:Y:S05]  /*3bf0*/  @P0 BRA `(.L_x_72) ;  /* 0x00000000003c0947 */ /* 0x000fea0003800000 */
[----:B------:R-:W1:Y:S01]  /*3c00*/  S2R R2, SR_LANEID ;  /* 0x0000000000027919 */ /* 0x000e620000000000 */
[----:B------:R-:W-:Y:S01]  /*3c10*/  ULOP3.LUT UR5, URZ, UR5, URZ, 0x33, !UPT ;  /* 0x00000005ff057292 */ /* 0x000fe2000f8e33ff */
[----:B------:R-:W-:Y:S01]  /*3c20*/  LOP3.LUT R4, RZ, UR4, RZ, 0x33, !PT ;  /* 0x00000004ff047c12 */ /* 0x000fe2000f8e33ff */
[----:B------:R-:W-:Y:S02]  /*3c30*/  VOTEU.ANY UR4, UPT, PT ;  /* 0x0000000000047886 */ /* 0x000fe400038e0100 */
[----:B------:R-:W-:Y:S01]  /*3c40*/  UFLO.U32 UR4, UR4 ;  /* 0x00000004000472bd */ /* 0x000fe200080e0000 */
[----:B------:R-:W2:Y:S01]  /*3c50*/  REDUX UR6, R4 ;  /* 0x00000000040673c4 */ /* 0x000ea20000000000 */
[----:B------:R-:W-:-:S06]  /*3c60*/  IMAD.U32 R0, RZ, RZ, UR5 ;  /* 0x00000005ff007e24 */ /* 0x000fcc000f8e00ff */
[----:B------:R4:W-:Y:S01]  /*3c70*/  UTCATOMSWS.AND URZ, UR5 ;  /* 0x0000000500ff79e3 */ /* 0x0009e20008000000 */
[----:B------:R-:W3:Y:S01]  /*3c80*/  REDUX UR7, R0 ;  /* 0x00000000000773c4 */ /* 0x000ee20000000000 */
[----:B-1----:R-:W-:Y:S01]  /*3c90*/  ISETP.EQ.U32.AND P0, PT, R2, UR4, PT ;  /* 0x0000000402007c0c */ /* 0x002fe2000bf02070 */
[----:B--2---:R-:W-:Y:S01]  /*3ca0*/  IMAD.U32 R2, RZ, RZ, UR6 ;  /* 0x00000006ff027e24 */ /* 0x004fe2000f8e00ff */
[----:B---3--:R-:W-:-:S11]  /*3cb0*/  MOV R3, UR7 ;  /* 0x0000000700037c02 */ /* 0x008fd60008000f00 */
[----:B------:R4:W-:Y:S04]  /*3cc0*/  @P0 ATOMS.AND RZ, [UR8+0x14], R3 ;  /* 0x00001403ffff098c */ /* 0x0009e8000a800008 */
[----:B------:R4:W-:Y:S01]  /*3cd0*/  @P0 ATOMS.AND RZ, [UR8+0x18], R2 ;  /* 0x00001802ffff098c */ /* 0x0009e2000a800008 */
[----:B------:R-:W-:Y:S05]  /*3ce0*/  BRA `(.L_x_73) ;  /* 0x0000000000147947 */ /* 0x000fea0003800000 */
.L_x_72:
[----:B------:R-:W-:Y:S02]  /*3cf0*/  MOV R2, 0x3d10 ;  /* 0x00003d1000027802 */ /* 0x000fe40000000f00 */
[----:B---3-5:R-:W-:Y:S05]  /*3d00*/  CALL.REL.NOINC `($__internal_0_$__cuda_sm10x_tcgen05_guardrail_trap_col_being_dealloced_not_returned_by_alloc) ;  /* 0x0000006400147944 */ /* 0x028fea0003c00000 */
[----:B------:R-:W-:Y:S05]  /*3d10*/  BRA `(.L_x_73) ;  /* 0x0000000000087947 */ /* 0x000fea0003800000 */
.L_x_71:
[----:B------:R-:W-:Y:S02]  /*3d20*/  MOV R2, 0x3d40 ;  /* 0x00003d4000027802 */ /* 0x000fe40000000f00 */
[----:B---3-5:R-:W-:Y:S05]  /*3d30*/  CALL.REL.NOINC `($__internal_2_$__cuda_sm10x_tcgen05_guardrail_trap_unallocated_columns_being_dealloced) ;  /* 0x0000006400207944 */ /* 0x028fea0003c00000 */
.L_x_73:
[----:B------:R-:W-:Y:S01]  /*3d40*/  NOP ;  /* 0x0000000000007918 */ /* 0x000fe20000000000 */
[----:B----4-:R-:W-:Y:S05]  /*3d50*/  EXIT ;  /* 0x000000000000794d */ /* 0x010fea0003800000 */
.L_x_55:
[----:B------:R-:W-:-:S09]  /*3d60*/  UISETP.NE.OR UP0, UPT, UR18, 0x3, !UP3 ;  /* 0x000000031200788c */ /* 0x000fd2000df05670 */
[----:B------:R-:W-:Y:S05]  /*3d70*/  BRA.U UP0, `(.L_x_74) ;  /* 0x0000001100887547 */ /* 0x000fea000b800000 */
[----:B------:R-:W2:Y:S01]  /*3d80*/  LDCU.64 UR4, c[0x0][0x888] ;  /* 0x00011100ff0477ac */ /* 0x000ea20008000a00 */
[----:B------:R-:W3:Y:S01]  /*3d90*/  S2UR UR8, SR_CgaCtaId ;  /* 0x00000000000879c3 */ /* 0x000ee20000008800 */
[----:B------:R-:W-:Y:S02]  /*3da0*/  HFMA2 R9, -RZ, RZ, 0, 0 ;  /* 0x00000000ff097431 */ /* 0x000fe400000001ff */
[----:B------:R-:W-:Y:S01]  /*3db0*/  IMAD.MOV.U32 R11, RZ, RZ, 0x1 ;  /* 0x00000001ff0b7424 */ /* 0x000fe200078e00ff */
[----:B------:R-:W4:Y:S01]  /*3dc0*/  LDCU UR40, c[0x0][0x370] ;  /* 0x00006e00ff2877ac */ /* 0x000f220008000800 */
[----:B------:R-:W-:Y:S01]  /*3dd0*/  IMAD.MOV.U32 R10, RZ, RZ, RZ ;  /* 0x000000ffff0a7224 */ /* 0x000fe200078e00ff */
[----:B------:R-:W-:Y:S01]  /*3de0*/  MOV R3, 0x2000 ;  /* 0x0000200000037802 */ /* 0x000fe20000000f00 */
[----:B------:R-:W4:Y:S01]  /*3df0*/  LDCU.128 UR44, c[0x0][0xb10] ;  /* 0x00016200ff2c77ac */ /* 0x000f220008000c00 */
[----:B------:R-:W1:Y:S01]  /*3e00*/  LDC.64 R12, c[0x0][0x348] ;  /* 0x0000d200ff0c7b82 */ /* 0x000e620000000a00 */
[----:B------:R-:W3:Y:S01]  /*3e10*/  LDCU UR37, c[0x0][0x374] ;  /* 0x00006e80ff2577ac */ /* 0x000ee20008000800 */
[----:B------:R-:W3:Y:S01]  /*3e20*/  LDCU.64 UR38, c[0x0][0x890] ;  /* 0x00011200ff2677ac */ /* 0x000ee20008000a00 */
[----:B------:R-:W3:Y:S01]  /*3e30*/  LDCU UR15, c[0x0][0xb0c] ;  /* 0x00016180ff0f77ac */ /* 0x000ee20008000800 */
[----:B--2---:R-:W-:Y:S01]  /*3e40*/  UISETP.NE.U32.AND UP0, UPT, UR4, URZ, UPT ;  /* 0x000000ff0400728c */ /* 0x004fe2000bf05070 */
[----:B------:R-:W2:Y:S01]  /*3e50*/  LDCU UR54, c[0x0][0xb20] ;  /* 0x00016400ff3677ac */ /* 0x000ea20008000800 */
[----:B------:R-:W2:Y:S01]  /*3e60*/  LDCU UR4, c[0x0][0xb30] ;  /* 0x00016600ff0477ac */ /* 0x000ea20008000800 */
[----:B------:R-:W-:Y:S01]  /*3e70*/  UMOV UR21, 0x400 ;  /* 0x0000040000157882 */ /* 0x000fe20000000000 */
[----:B----4-:R-:W-:-:S02]  /*3e80*/  UIMAD.WIDE.U32 UR52, UR40, UR44, URZ ;  /* 0x0000002c283472a5 */ /* 0x010fc4000f8e00ff */
[----:B---3--:R-:W-:Y:S02]  /*3e90*/  UIMAD.WIDE.U32 UR6, UR37, UR47, URZ ;  /* 0x0000002f250672a5 */ /* 0x008fe4000f8e00ff */
[----:B------:R-:W-:Y:S02]  /*3ea0*/  ULEA UR21, UR8, UR21, 0x18 ;  /* 0x0000001508157291 */ /* 0x000fe4000f8ec0ff */
[----:B------:R-:W-:Y:S02]  /*3eb0*/  USEL UR41, URZ, 0x1, UP6 ;  /* 0x00000001ff297887 */ /* 0x000fe4000b000000 */
[----:B------:R-:W-:Y:S02]  /*3ec0*/  UISETP.NE.U32.AND UP6, UPT, UR38, URZ, UPT ;  /* 0x000000ff2600728c */ /* 0x000fe4000bfc5070 */
[----:B------:R-:W-:Y:S02]  /*3ed0*/  UIADD3 UR43, UPT, UPT, UR21, 0x58, URZ ;  /* 0x00000058152b7890 */ /* 0x000fe4000fffe0ff */
[----:B------:R-:W-:-:S02]  /*3ee0*/  UIADD3 UR33, UPT, UPT, UR21, 0x40, URZ ;  /* 0x0000004015217890 */ /* 0x000fc4000fffe0ff */
[----:B------:R-:W-:Y:S02]  /*3ef0*/  UIADD3 UR25, UPT, UPT, UR21, 0x48, URZ ;  /* 0x0000004815197890 */ /* 0x000fe4000fffe0ff */
[----:B------:R-:W-:Y:S02]  /*3f00*/  UIADD3 UR17, UPT, UPT, UR21, 0x50, URZ ;  /* 0x0000005015117890 */ /* 0x000fe4000fffe0ff */
[----:B------:R-:W-:Y:S02]  /*3f10*/  UISETP.NE.AND.EX UP5, UPT, UR5, URZ, UPT, UP0 ;  /* 0x000000ff0500728c */ /* 0x000fe4000bfa5300 */
[----:B------:R-:W-:Y:S01]  /*3f20*/  UISETP.NE.AND UP0, UPT, UR42, 0x1, UPT ;  /* 0x000000012a00788c */ /* 0x000fe2000bf05270 */
[----:B------:R-:W-:Y:S01]  /*3f30*/  UMOV UR52, UR53 ;  /* 0x0000003500347c82 */ /* 0x000fe20008000000 */
[----:B------:R-:W-:Y:S01]  /*3f40*/  UMOV UR51, UR7 ;  /* 0x0000000700337c82 */ /* 0x000fe20008000000 */
[----:B------:R-:W-:Y:S02]  /*3f50*/  UISETP.NE.AND UP0, UPT, UR15, 0x1, UPT ;  /* 0x000000010f00788c */ /* 0x000fe4000bf05270 */
[----:B------:R-:W-:-:S02]  /*3f60*/  UPLOP3.LUT UP4, UPT, UPT, UPT, UPT, 0x40, 0x4 ;  /* 0x000000000004789c */ /* 0x000fc40003f8e870 */
[----:B------:R-:W-:Y:S01]  /*3f70*/  UISETP.GE.AND UP2, UPT, UR42, 0x1, UPT ;  /* 0x000000012a00788c */ /* 0x000fe2000bf46270 */
[----:B------:R-:W3:Y:S01]  /*3f80*/  LDCU.64 UR22, c[0x0][0xb28] ;  /* 0x00016500ff1677ac */ /* 0x000ee20008000a00 */
[----:B------:R-:W-:Y:S02]  /*3f90*/  UISETP.NE.AND.EX UP6, UPT, UR39, URZ, UPT, UP6 ;  /* 0x000000ff2700728c */ /* 0x000fe4000bfc5360 */
[----:B------:R-:W-:Y:S02]  /*3fa0*/  UPRMT UR43, UR8, 0x654, UR43 ;  /* 0x00000654082b7896 */ /* 0x000fe4000800002b */
[----:B------:R-:W-:Y:S02]  /*3fb0*/  UPRMT UR50, UR8, 0x654, UR33 ;  /* 0x0000065408327896 */ /* 0x000fe40008000021 */
[----:B------:R-:W-:Y:S02]  /*3fc0*/  UPRMT UR49, UR8, 0x654, UR25 ;  /* 0x0000065408317896 */ /* 0x000fe40008000019 */
[----:B------:R-:W-:-:S02]  /*3fd0*/  UPRMT UR48, UR8, 0x654, UR17 ;  /* 0x0000065408307896 */ /* 0x000fc40008000011 */
[----:B------:R-:W-:Y:S02]  /*3fe0*/  USHF.R.U32.HI UR52, URZ, UR45, UR52 ;  /* 0x0000002dff347299 */ /* 0x000fe40008011634 */
[----:B--2---:R-:W-:Y:S02]  /*3ff0*/  USHF.R.U32.HI UR51, URZ, UR54, UR51 ;  /* 0x00000036ff337299 */ /* 0x004fe40008011633 */
[----:B------:R-:W-:Y:S02]  /*4000*/  UISETP.NE.AND UP0, UPT, UR46, 0x1, UPT ;  /* 0x000000012e00788c */ /* 0x000fe4000bf05270 */
[----:B-1----:R-:W-:-:S11]  /*4010*/  UISETP.NE.AND UP3, UPT, UR4, 0x1, UPT ;  /* 0x000000010400788c */ /* 0x002fd6000bf65270 */
.L_x_85:
[C---:B------:R-:W-:Y:S02]  /*4020*/  LEA R8, R10.reuse, UR21, 0x3 ;  /* 0x000000150a087c11 */ /* 0x040fe4000f8e18ff */
[----:B------:R-:W-:Y:S02]  /*4030*/  SHF.L.U32 R5, R9, 0x1f, RZ ;  /* 0x0000001f09057819 */ /* 0x000fe400000006ff */
[----:B------:R-:W-:Y:S02]  /*4040*/  LEA R6, R10, UR21, 0x4 ;  /* 0x000000150a067c11 */ /* 0x000fe4000f8e20ff */
[----:B-1----:R-:W1:Y:S02]  /*4050*/  SYNCS.PHASECHK.TRANS64.TRYWAIT P0, [R8+URZ+0x90], R5 ;  /* 0x00009005080075a7 */ /* 0x002e6400080011ff */
[----:B-1----:R-:W-:Y:S05]  /*4060*/  @!P0 BRA `(.L_x_75) ;  /* 0x0000005800ec8947 */ /* 0x002fea0003800000 */
.L_x_165:
[----:B-1----:R-:W1:Y:S01]  /*4070*/  LDS.128 R4, [R6+0x120] ;  /* 0x0001200006047984 */ /* 0x002e620000000c00 */
[----:B------:R-:W-:Y:S01]  /*4080*/  UISETP.GE.AND UP0, UPT, UR42, 0x1, UPT ;  /* 0x000000012a00788c */ /* 0x000fe2000bf06270 */
[----:B------:R-:W-:Y:S01]  /*4090*/  @!PT LDS RZ, [RZ] ;  /* 0x00000000fffff984 */ /* 0x000fe20000000800 */
[----:B------:R-:W-:Y:S01]  /*40a0*/  @!PT LDS RZ, [RZ] ;  /* 0x00000000fffff984 */ /* 0x000fe20000000800 */
[----:B------:R-:W-:Y:S01]  /*40b0*/  @!PT LDS RZ, [RZ] ;  /* 0x00000000fffff984 */ /* 0x000fe20000000800 */
[----:B------:R-:W-:Y:S01]  /*40c0*/  @!PT LDS RZ, [RZ] ;  /* 0x00000000fffff984 */ /* 0x000fe20000000800 */
[----:B------:R2:W-:Y:S06]  /*40d0*/  MEMBAR.ALL.CTA ;  /* 0x0000000000007992 */ /* 0x0005ec0000008000 */
[----:B--2---:R-:W2:Y:S01]  /*40e0*/  FENCE.VIEW.ASYNC.S ;  /* 0x00000000000073c6 */ /* 0x004ea20000000000 */
[----:B-1----:R-:W-:Y:S11]  /*40f0*/  LOP3.LUT P0, RZ, R6, 0x1, RZ, 0xc0, !PT ;  /* 0x0000000106ff7812 */ /* 0x002ff6000780c0ff */
[----:B------:R-:W-:Y:S02]  /*4100*/  @!UPT UIADD3 URZ, UPT, UPT, URZ, URZ, URZ ;  /* 0x000000fffffff290 */ /* 0x000fe4000fffe0ff */
[----:B--2---:R-:W-:Y:S01]  /*4110*/  VOTEU.ANY UP2, P0 ;  /* 0x0000000000ff7886 */ /* 0x004fe20000040100 */
[----:B------:R-:W-:Y:S11]  /*4120*/  PLOP3.LUT P0, PT, PT, PT, UP2, 0x80, 0x8 ;  /* 0x000000000008781c */ /* 0x000ff60003f0f028 */
[----:B------:R-:W-:Y:S02]  /*4130*/  @!UPT UIADD3 URZ, UPT, UPT, URZ, URZ, URZ ;  /* 0x000000fffffff290 */ /* 0x000fe4000fffe0ff */
[----:B------:R-:W-:Y:S02]  /*4140*/  @P0 SHF.R.U32.HI R0, RZ, 0x10, R5 ;  /* 0x00000010ff000819 */ /* 0x000fe40000011605 */
[----:B------:R-:W-:Y:S02]  /*4150*/  @P0 MOV R2, R4 ;  /* 0x0000000400020202 */ /* 0x000fe40000000f00 */
[----:B------:R-:W-:Y:S01]  /*4160*/  @P0 R2UR UR4, R0 ;  /* 0x00000000000402ca */ /* 0x000fe200000e0000 */
[----:B------:R-:W-:Y:S01]  /*4170*/  VIADD R0, R8, 0xa0 ;  /* 0x000000a008007836 */ /* 0x000fe20000000000 */
[----:B------:R-:W-:Y:S02]  /*4180*/  @P0 LOP3.LUT R4, R5, 0xffff, RZ, 0xc0, !PT ;  /* 0x0000ffff05040812 */ /* 0x000fe400078ec0ff */
[----:B------:R-:W-:Y:S02]  /*4190*/  @P0 R2UR UR6, R2 ;  /* 0x00000000020602ca */ /* 0x000fe400000e0000 */
[----:B------:R-:W-:Y:S02]  /*41a0*/  PRMT R0, RZ, 0x654, R0 ;  /* 0x00000654ff007816 */ /* 0x000fe40000000000 */
[----:B------:R-:W-:Y:S02]  /*41b0*/  @P0 R2UR UR5, R4 ;  /* 0x00000000040502ca */ /* 0x000fe400000e0000 */
[----:B------:R1:W-:Y:S03]  /*41c0*/  SYNCS.ARRIVE.TRANS64.RED.A1T0 RZ, [R0+URZ], RZ ;  /* 0x000000ff00ff79a7 */ /* 0x0003e600081004ff */
[----:B------:R-:W-:Y:S04]  /*41d0*/  @UP2 UMOV UR29, UR4 ;  /* 0x00000004001d2c82 */ /* 0x000fe80008000000 */
[----:B------:R-:W-:Y:S04]  /*41e0*/  @UP2 UMOV UR14, UR6 ;  /* 0x00000006000e2c82 */ /* 0x000fe80008000000 */
[----:B------:R-:W-:Y:S01]  /*41f0*/  @UP2 UMOV UR13, UR5 ;  /* 0x00000005000d2c82 */ /* 0x000fe20008000000 */
[----:B------:R-:W-:Y:S05]  /*4200*/  BRA.U !UP0, `(.L_x_76) ;  /* 0x0000000108c07547 */ /* 0x000fea000b800000 */
[----:B------:R-:W-:Y:S02]  /*4210*/  UIMAD.WIDE.U32 UR18, UR13, UR47, URZ ;  /* 0x0000002f0d1272a5 */ /* 0x000fe4000f8e00ff */
[----:B------:R-:W-:Y:S02]  /*4220*/  UP2UR UR16, UPR, URZ, 0x4 ;  /* 0x00000004ff107883 */ /* 0x000fe40008000000 */
[----:B------:R-:W-:Y:S02]  /*4230*/  UISETP.NE.AND UP2, UPT, UR46, 0x1, UPT ;  /* 0x000000012e00788c */ /* 0x000fe4000bf45270 */
[----:B------:R-:W-:Y:S02]  /*4240*/  UIMAD.WIDE.U32 UR26, UR14, UR44, URZ ;  /* 0x0000002c0e1a72a5 */ /* 0x000fe4000f8e00ff */
[----:B------:R-:W-:Y:S02]  /*4250*/  USEL UR4, UR37, UR51, !UP2 ;  /* 0x0000003325047287 */ /* 0x000fe4000d000000 */
[----:B------:R-:W-:Y:S02]  /*4260*/  UISETP.NE.AND UP0, UPT, UR15, 0x1, UPT ;  /* 0x000000010f00788c */ /* 0x000fe4000bf05270 */
[----:B------:R-:W-:Y:S02]  /*4270*/  UP2UR UR20, UPR, URZ, 0x2 ;  /* 0x00000002ff147883 */ /* 0x000fe40008000000 */
[----:B------:R-:W-:Y:S02]  /*4280*/  UISETP.NE.AND UP1, UPT, UR42, 0x1, UPT ;  /* 0x000000012a00788c */ /* 0x000fe4000bf25270 */
[----:B---3--:R-:W-:Y:S02]  /*4290*/  UIMAD.WIDE.U32 UR8, UR4, UR22, URZ ;  /* 0x00000016040872a5 */ /* 0x008fe4000f8e00ff */
[----:B------:R-:W-:Y:S01]  /*42a0*/  USEL UR7, UR40, UR52, !UP0 ;  /* 0x0000003428077287 */ /* 0x000fe2000c000000 */
[----:B------:R-:W-:Y:S02]  /*42b0*/  UMOV UR5, UR19 ;  /* 0x0000001300057c82 */ /* 0x000fe40008000000 */
[----:B------:R-:W-:Y:S02]  /*42c0*/  USHF.R.U32.HI UR6, URZ, UR54, UR5 ;  /* 0x00000036ff067299 */ /* 0x000fe40008011605 */
[----:B------:R-:W-:Y:S02]  /*42d0*/  UIMAD.WIDE.U32 UR10, UR7, UR22, URZ ;  /* 0x00000016070a72a5 */ /* 0x000fe4000f8e00ff */
[----:B------:R-:W-:Y:S02]  /*42e0*/  USEL UR6, UR13, UR6, !UP2 ;  /* 0x000000060d067287 */ /* 0x000fe4000d000000 */
[----:B------:R-:W-:Y:S01]  /*42f0*/  UISETP.NE.AND UP2, UPT, UR16, URZ, UPT ;  /* 0x000000ff1000728c */ /* 0x000fe2000bf45270 */
[----:B------:R-:W-:Y:S02]  /*4300*/  UMOV UR5, UR27 ;  /* 0x0000001b00057c82 */ /* 0x000fe40008000000 */
[----:B------:R-:W-:Y:S03]  /*4310*/  USHF.R.U32.HI UR12, URZ, UR45, UR5 ;  /* 0x0000002dff0c7299 */ /* 0x000fe60008011605 */
[----:B------:R-:W-:Y:S02]  /*4320*/  UMOV UR5, UR9 ;  /* 0x0000000900057c82 */ /* 0x000fe40008000000 */
[----:B------:R-:W-:Y:S03]  /*4330*/  @UP1 USHF.R.U32.HI UR4, URZ, UR23, UR5 ;  /* 0x00000017ff041299 */ /* 0x000fe60008011605 */
[----:B------:R-:W-:Y:S01]  /*4340*/  UMOV UR5, UR11 ;  /* 0x0000000b00057c82 */ /* 0x000fe20008000000 */
[----:B------:R-:W-:Y:S02]  /*4350*/  UIMAD UR4, UR42, UR4, URZ ;  /* 0x000000042a0472a4 */ /* 0x000fe4000f8e02ff */
[----:B------:R-:W-:Y:S02]  /*4360*/  @UP1 USHF.R.U32.HI UR7, URZ, UR23, UR5 ;  /* 0x00000017ff071299 */ /* 0x000fe40008011605 */
[----:B------:R-:W-:Y:S02]  /*4370*/  USEL UR5, UR14, UR12, !UP0 ;  /* 0x0000000c0e057287 */ /* 0x000fe4000c000000 */
[----:B------:R-:W-:Y:S02]  /*4380*/  UIMAD.WIDE.U32 UR10, UR6, UR22, URZ ;  /* 0x00000016060a72a5 */ /* 0x000fe4000f8e00ff */
[----:B------:R-:W-:Y:S02]  /*4390*/  UIMAD UR8, UR42, UR7, URZ ;  /* 0x000000072a0872a4 */ /* 0x000fe4000f8e02ff */
[----:B------:R-:W-:Y:S03]  /*43a0*/  UISETP.GE.AND UP0, UPT, UR6, UR4, UPT ;  /* 0x000000040600728c */ /* 0x000fe6000bf06270 */
[----:B------:R-:W-:Y:S01]  /*43b0*/  UMOV UR4, UR11 ;  /* 0x0000000b00047c82 */ /* 0x000fe20008000000 */
[----:B------:R-:W-:Y:S02]  /*43c0*/  UISETP.GE.OR UP0, UPT, UR5, UR8, UP0 ;  /* 0x000000080500728c */ /* 0x000fe40008706670 */
[----:B------:R-:W-:Y:S02]  /*43d0*/  USHF.R.U32.HI UR4, URZ, UR23, UR4 ;  /* 0x00000017ff047299 */ /* 0x000fe40008011604 */
[----:B------:R-:W-:Y:S02]  /*43e0*/  UIMAD.WIDE.U32 UR8, UR5, UR22, URZ ;  /* 0x00000016050872a5 */ /* 0x000fe4000f8e00ff */
[----:B------:R-:W-:Y:S04]  /*43f0*/  USEL UR10, UR6, UR4, !UP1 ;  /* 0x00000004060a7287 */ /* 0x000fe8000c800000 */
[----:B------:R-:W-:Y:S01]  /*4400*/  UIADD3 UR11, UPT, UPT, -UR10, URZ, URZ ;  /* 0x000000ff0a0b7290 */ /* 0x000fe2000fffe1ff */
[----:B------:R-:W-:Y:S02]  /*4410*/  @!UP0 UMOV UR4, UR9 ;  /* 0x0000000900048c82 */ /* 0x000fe40008000000 */
[----:B------:R-:W-:Y:S02]  /*4420*/  @!UP0 USHF.R.U32.HI UR4, URZ, UR23, UR4 ;  /* 0x00000017ff048299 */ /* 0x000fe40008011604 */
[----:B------:R-:W-:Y:S02]  /*4430*/  UIMAD UR8, UR42, UR11, UR6 ;  /* 0x0000000b2a0872a4 */ /* 0x000fe4000f8e0206 */
[----:B------:R-:W-:Y:S02]  /*4440*/  @!UP0 USEL UR4, UR5, UR4, !UP1 ;  /* 0x0000000405048287 */ /* 0x000fe4000c800000 */
[----:B------:R-:W-:Y:S02]  /*4450*/  UISETP.NE.AND UP1, UPT, UR20, URZ, UPT ;  /* 0x000000ff1400728c */ /* 0x000fe4000bf25270 */
[----:B------:R-:W-:Y:S02]  /*4460*/  @!UP0 UIMAD UR8, UR7, UR8, UR4 ;  /* 0x00000008070882a4 */ /* 0x000fe4000f8e0204 */
[----:B------:R-:W-:Y:S02]  /*4470*/  @!UP0 UIADD3 UR9, UPT, UPT, UR10, -UR4, URZ ;  /* 0x800000040a098290 */ /* 0x000fe4000fffe0ff */
[----:B------:R-:W-:Y:S02]  /*4480*/  UIADD3 UR4, UPT, UPT, -UR5, URZ, URZ ;  /* 0x000000ff05047290 */ /* 0x000fe4000fffe1ff */
[----:B------:R-:W-:Y:S02]  /*4490*/  UIADD3 UR7, UPT, UPT, -UR6, URZ, URZ ;  /* 0x000000ff06077290 */ /* 0x000fe4000fffe1ff */
[----:B------:R-:W-:Y:S02]  /*44a0*/  @!UP0 UIMAD UR6, UR9, UR42, UR5 ;  /* 0x0000002a090682a4 */ /* 0x000fe4000f8e0205 */
[----:B------:R-:W-:Y:S02]  /*44b0*/  UIMAD UR14, UR15, UR4, UR14 ;  /* 0x000000040f0e72a4 */ /* 0x000fe4000f8e020e */
[----:B------:R-:W-:Y:S01]  /*44c0*/  UIMAD UR13, UR46, UR7, UR13 ;  /* 0x000000072e0d72a4 */ /* 0x000fe2000f8e020d */
[----:B------:R-:W-:Y:S02]  /*44d0*/  @!UP0 UMOV UR5, UR8 ;  /* 0x0000000800058c82 */ /* 0x000fe40008000000 */
[----:B------:R-:W-:Y:S02]  /*44e0*/  UIMAD UR14, UR5, UR15, UR14 ;  /* 0x0000000f050e72a4 */ /* 0x000fe4000f8e020e */
[----:B------:R-:W-:Y:S11]  /*44f0*/  UIMAD UR13, UR6, UR46, UR13 ;  /* 0x0000002e060d72a4 */ /* 0x000ff6000f8e020d */
[----:B------:R-:W-:Y:S01]  /*4500*/  @!UPT UIADD3 URZ, UPT, UPT, URZ, URZ, URZ ;  /* 0x000000fffffff290 */ /* 0x000fe2000fffe0ff */
.L_x_76:
[----:B------:R-:W2:Y:S01]  /*4510*/  @!UP3 LDCU.128 UR8, c[0x0][0xb10] ;  /* 0x00016200ff08b7ac */ /* 0x000ea20008000c00 */
[----:B------:R-:W-:Y:S02]  /*4520*/  ISETP.NE.U32.AND P0, PT, RZ, UR38, PT ;  /* 0x00000026ff007c0c */ /* 0x000fe4000bf05070 */
[----:B------:R-:W-:Y:S02]  /*4530*/  SHF.L.U32 R4, R11, 0x1f, RZ ;  /* 0x0000001f0b047819 */ /* 0x000fe400000006ff */
[----:B------:R-:W-:Y:S01]  /*4540*/  ISETP.NE.AND.EX P0, PT, RZ, UR39, PT, P0 ;  /* 0x00000027ff007c0c */ /* 0x000fe2000bf05300 */
[----:B------:R-:W4:Y:S01]  /*4550*/  @!UP3 LDCU UR5, c[0x0][0xb0c] ;  /* 0x00016180ff05b7ac */ /* 0x000f220008000800 */
[----:B------:R-:W-:Y:S02]  /*4560*/  USHF.L.U32 UR35, UR30, 0x6, URZ ;  /* 0x000000061e237899 */ /* 0x000fe400080006ff */
[----:B------:R-:W-:Y:S02]  /*4570*/  USHF.L.U32 UR34, UR31, 0x8, URZ ;  /* 0x000000081f227899 */ /* 0x000fe400080006ff */
[----:B--2---:R-:W-:Y:S07]  /*4580*/  UIMAD.WIDE.U32 UR6, UR14, UR8, URZ ;  /* 0x000000080e0672a5 */ /* 0x004fee000f8e00ff */
[----:B------:R-:W-:Y:S01]  /*4590*/  @!UP3 UMOV UR4, UR7 ;  /* 0x000000070004bc82 */ /* 0x000fe20008000000 */
[----:B----4-:R-:W-:Y:S02]  /*45a0*/  @!UP3 UISETP.NE.AND UP0, UPT, UR5, 0x1, UPT ;  /* 0x000000010500b88c */ /* 0x010fe4000bf05270 */
[----:B------:R-:W-:Y:S02]  /*45b0*/  @!UP3 USHF.R.U32.HI UR4, URZ, UR9, UR4 ;  /* 0x00000009ff04b299 */ /* 0x000fe40008011604 */
[----:B------:R-:W-:Y:S02]  /*45c0*/  UIMAD.WIDE.U32 UR6, UR13, UR11, URZ ;  /* 0x0000000b0d0672a5 */ /* 0x000fe4000f8e00ff */
[----:B------:R-:W-:Y:S02]  /*45d0*/  @!UP3 USEL UR8, UR14, UR4, !UP0 ;  /* 0x000000040e08b287 */ /* 0x000fe4000c000000 */
[----:B------:R-:W-:Y:S03]  /*45e0*/  @!UP3 UISETP.NE.AND UP0, UPT, UR10, 0x1, UPT ;  /* 0x000000010a00b88c */ /* 0x000fe6000bf05270 */
[----:B------:R-:W-:Y:S02]  /*45f0*/  @!UP3 UMOV UR6, UR7 ;  /* 0x000000070006bc82 */ /* 0x000fe40008000000 */
[----:B------:R-:W2:Y:S02]  /*4600*/  @!UP3 LDCU UR4, c[0x0][0xb20] ;  /* 0x00016400ff04b7ac */ /* 0x000ea40008000800 */
[----:B--2---:R-:W-:Y:S04]  /*4610*/  @!UP3 USHF.R.U32.HI UR6, URZ, UR4, UR6 ;  /* 0x00000004ff06b299 */ /* 0x004fe80008011606 */
[----:B------:R-:W-:Y:S04]  /*4620*/  @!UP3 USEL UR6, UR13, UR6, !UP0 ;  /* 0x000000060d06b287 */ /* 0x000fe8000c000000 */
[----:B------:R-:W-:Y:S02]  /*4630*/  @!UP3 UIADD3 UR4, UPT, UPT, -UR8, UR6, URZ ;  /* 0x000000060804b290 */ /* 0x000fe4000fffe1ff */
[----:B------:R-:W-:Y:S02]  /*4640*/  @!UP3 UIADD3 UR6, UPT, UPT, UR8, -UR6, URZ ;  /* 0x800000060806b290 */ /* 0x000fe4000fffe0ff */
[----:B------:R-:W-:Y:S02]  /*4650*/  @!UP3 UIMAD UR14, UR4, UR5, UR14 ;  /* 0x00000005040eb2a4 */ /* 0x000fe4000f8e020e */
[----:B------:R-:W-:Y:S01]  /*4660*/  @!UP3 UIMAD UR13, UR6, UR10, UR13 ;  /* 0x0000000a060db2a4 */ /* 0x000fe2000f8e020d */
[----:B------:R-:W-:Y:S11]  /*4670*/  BRA.U UP4, `(.L_x_77) ;  /* 0x0000000104107547 */ /* 0x000ff6000b800000 */
[----:B-1----:R-:W-:Y:S04]  /*4680*/  MOV R0, UR41 ;  /* 0x0000002900007c02 */ /* 0x002fe80008000f00 */
[----:B------:R-:W-:Y:S04]  /*4690*/  SHF.L.U32 R5, R0, 0x1f, RZ ;  /* 0x0000001f00057819 */ /* 0x000fe800000006ff */
[----:B------:R-:W1:Y:S02]  /*46a0*/  SYNCS.PHASECHK.TRANS64.TRYWAIT P1, [UR21+0x88], R5 ;  /* 0x00008805ff0075a7 */ /* 0x000e640008021115 */
[----:B-1----:R-:W-:Y:S05]  /*46b0*/  @!P1 BRA `(.L_x_78) ;  /* 0x00000054006c9947 */ /* 0x002fea0003800000 */
.L_x_77:
[----:B------:R-:W-:Y:S05]  /*46c0*/  BRA.U !UP6, `(.L_x_79) ;  /* 0x000000010e387547 */ /* 0x000fea000b800000 */
[----:B------:R-:W-:Y:S01]  /*46d0*/  UPLOP3.LUT UP1, UPT, UPT, UPT, UP5, 0x80, 0x8 ;  /* 0x000000000008789c */ /* 0x000fe20003f2f050 */
[----:B-1----:R-:W-:Y:S01]  /*46e0*/  HFMA2 R0, -RZ, RZ, 0, 5.9604644775390625e-08 ;  /* 0x00000001ff007431 */ /* 0x002fe200000001ff */
[----:B------:R-:W1:Y:S01]  /*46f0*/  LDCU.64 UR8, c[0x0][0x358] ;  /* 0x00006b00ff0877ac */ /* 0x000e620008000a00 */
[----:B------:R-:W-:Y:S03]  /*4700*/  IMAD.MOV.U32 R81, RZ, RZ, 0x1 ;  /* 0x00000001ff517424 */ /* 0x000fe600078e00ff */
[----:B------:R-:W-:Y:S05]  /*4710*/  PLOP3.LUT P1, PT, PT, PT, UP1, 0x80, 0x8 ;  /* 0x000000000008781c */ /* 0x000fea0003f2f018 */
[----:B------:R-:W2:Y:S01]  /*4720*/  @UP1 LDCU.64 UR4, c[0x0][0x888] ;  /* 0x00011100ff0417ac */ /* 0x000ea20008000a00 */
[----:B------:R-:W-:Y:S07]  /*4730*/  @UP1 UIMAD UR6, UR36, UR38, URZ ;  /* 0x00000026240612a4 */ /* 0x000fee000f8e02ff */
[----:B------:R-:W-:Y:S01]  /*4740*/  @!P1 PRMT R81, R0, 0x7610, R81 ;  /* 0x0000761000519816 */ /* 0x000fe20000000051 */
[----:B--2---:R-:W-:Y:S06]  /*4750*/  @UP1 UIMAD.WIDE UR4, UR6, 0x4, UR4 ;  /* 0x00000004060418a5 */ /* 0x004fec000f8e0204 */
[----:B------:R-:W-:Y:S01]  /*4760*/  IMAD.U32 R6, RZ, RZ, UR4 ;  /* 0x00000004ff067e24 */ /* 0x000fe2000f8e00ff */
[----:B------:R-:W-:Y:S04]  /*4770*/  MOV R7, UR5 ;  /* 0x0000000500077c02 */ /* 0x000fe80008000f00 */
[----:B------:R-:W2:Y:S01]  /*4780*/  @!UP1 LDCU UR4, c[0x0][0x880] ;  /* 0x00011000ff0497ac */ /* 0x000ea20008000800 */
[----:B-1---5:R4:W5:Y:S02]  /*4790*/  @P1 LDG.E R41, desc[UR8][R6.64] ;  /* 0x0000000806291981 */ /* 0x022964000c1e1900 */
[----:B--2-4-:R-:W-:Y:S07]  /*47a0*/  @!P1 IMAD.U32 R41, RZ, RZ, UR4 ;  /* 0x00000004ff299e24 */ /* 0x014fee000f8e00ff */
.L_x_79:
[----:B-----5:R-:W-:Y:S01]  /*47b0*/  @!P0 FSETP.EQ.AND P2, PT, R41, RZ, PT ;  /* 0x000000ff2900820b */ /* 0x020fe20003f42000 */
[----:B------:R-:W-:Y:S01]  /*47c0*/  @!UPT UIADD3 URZ, UPT, UPT, URZ, URZ, URZ ;  /* 0x000000fffffff290 */ /* 0x000fe2000fffe0ff */
[----:B------:R-:W-:Y:S11]  /*47d0*/  @!P0 BRA `(.L_x_80) ;  /* 0x0000000000148947 */ /* 0x000ff60003800000 */
[----:B------:R-:W-:Y:S02]  /*47e0*/  LOP3.LUT P0, RZ, R81, 0xff, RZ, 0xc0, !PT ;  /* 0x000000ff51ff7812 */ /* 0x000fe4000780c0ff */
[----:B------:R-:W-:Y:S04]  /*47f0*/  PLOP3.LUT P2, PT, PT, PT, UP1, 0x80, 0x8 ;  /* 0x000000000008781c */ /* 0x000fe80003f4f018 */
[----:B------:R-:W-:Y:S07]  /*4800*/  PLOP3.LUT P2, PT, P2, PT, PT, 0x8, 0x80 ;  /* 0x000000000080781c */ /* 0x000fee000174e170 */
[----:B------:R-:W-:Y:S11]  /*4810*/  @P0 FSETP.EQ.AND P2, PT, R41, RZ, PT ;  /* 0x000000ff2900020b */ /* 0x000ff60003f42000 */
[----:B------:R-:W-:Y:S02]  /*4820*/  @!UPT UIADD3 URZ, UPT, UPT, URZ, URZ, URZ ;  /* 0x000000fffffff290 */ /* 0x000fe4000fffe0ff */
.L_x_80:
[----:B------:R-:W2:Y:S01]  /*4830*/  SYNCS.PHASECHK.TRANS64.TRYWAIT P0, [UR21+0x60], R4 ;  /* 0x00006004ff0075a7 */ /* 0x000ea20008001115 */
[----:B------:R-:W-:Y:S04]  /*4840*/  ELECT P1, URZ, PT ;  /* 0x0000000000ff782f */ /* 0x000fe80003820000 */
[----:B------:R-:W-:Y:S01]  /*4850*/  PLOP3.LUT P1, PT, P2, P1, PT, 0xf2, 0x2f ;  /* 0x00000000002f781c */ /* 0x000fe20001723e72 */
[----:B------:R-:W-:Y:S01]  /*4860*/  @!UPT UIADD3 URZ, UPT, UPT, URZ, URZ, URZ ;  /* 0x000000fffffff290 */ /* 0x000fe2000fffe0ff */
[----:B--2---:R-:W-:Y:S11]  /*4870*/  @!P0 BRA `(.L_x_81) ;  /* 0x0000005400148947 */ /* 0x004ff60003800000 */
.L_x_168:
[----:B------:R-:W-:Y:S01]  /*4880*/  @!P1 IADD3 R2, P0, PT, R12, 0x580, RZ ;  /* 0x000005800c029810 */ /* 0x000fe20007f1e0ff */
[----:B------:R-:W-:Y:S01]  /*4890*/  VOTEU.ALL UP0, P1 ;  /* 0x0000000000ff7886 */ /* 0x000fe20000800000 */
[----:B------:R-:W-:Y:S01]  /*48a0*/  UMOV UR6, 0x0 ;  /* 0x0000000000067882 */ /* 0x000fe20000000000 */
[----:B------:R-:W-:Y:S01]  /*48b0*/  UMOV UR7, 0x10000000 ;  /* 0x1000000000077882 */ /* 0x000fe20000000000 */
[----:B------:R-:W-:Y:S01]  /*48c0*/  @!P1 R2UR UR5, R2 ;  /* 0x00000000020592ca */ /* 0x000fe200000e0000 */
[----:B-1----:R-:W-:Y:S01]  /*48d0*/  @!P1 IMAD.X R0, RZ, RZ, R13, P0 ;  /* 0x000000ffff009224 */ /* 0x002fe200000e060d */
[----:B------:R-:W-:Y:S01]  /*48e0*/  @!UP0 UIADD3 UR32, UPT, UPT, UR21, 0x400, URZ ;  /* 0x0000040015208890 */ /* 0x000fe2000fffe0ff */
[----:B------:R-:W-:Y:S03]  /*48f0*/  VOTEU.ALL UP0, P1 ;  /* 0x0000000000ff7886 */ /* 0x000fe60000800000 */
[----:B------:R-:W-:Y:S01]  /*4900*/  @!P1 R2UR UR4, R0 ;  /* 0x00000000000492ca */ /* 0x000fe200000e0000 */
[----:B------:R-:W-:Y:S06]  /*4910*/  @!P1 IMAD.MOV.U32 R0, RZ, RZ, 0x2000 ;  /* 0x00002000ff009424 */ /* 0x000fec00078e00ff */
[----:B------:R-:W-:Y:S06]  /*4920*/  IMAD.U32 R6, RZ, RZ, UR5 ;  /* 0x00000005ff067e24 */ /* 0x000fec000f8e00ff */
[----:B------:R-:W-:Y:S01]  /*4930*/  IMAD.U32 R7, RZ, RZ, UR4 ;  /* 0x00000004ff077e24 */ /* 0x000fe2000f8e00ff */
[----:B------:R-:W-:Y:S04]  /*4940*/  @!P1 R2UR UR4, R6 ;  /* 0x00000000060492ca */ /* 0x000fe800000e0000 */
[----:B------:R-:W-:Y:S11]  /*4950*/  @!P1 R2UR UR5, R7 ;  /* 0x00000000070592ca */ /* 0x000ff600000e0000 */
[----:B------:R-:W-:Y:S02]  /*4960*/  @!UPT UIADD3 URZ, UPT, UPT, URZ, URZ, URZ ;  /* 0x000000fffffff290 */ /* 0x000fe4000fffe0ff */
[----:B------:R1:W-:Y:S01]  /*4970*/  @!UP0 UTMALDG.3D [UR32], [UR4], desc[UR6] ;  /* 0x00000620040085b4 */ /* 0x0003e20008011000 */
[----:B------:R1:W-:Y:S01]  /*4980*/  @!P1 SYNCS.ARRIVE.TRANS64.RED.A0TR RZ, [UR21+0x40], R0 ;  /* 0x00004000ffff99a7 */ /* 0x0003e20008300415 */
[----:B------:R-:W-:Y:S01]  /*4990*/  SYNCS.ARRIVE.TRANS64.RED.A1T0 RZ, [UR50], RZ ;  /* 0x000000ffffff79a7 */ /* 0x000fe20008100432 */
[----:B------:R-:W2:Y:S02]  /*49a0*/  SYNCS.PHASECHK.TRANS64.TRYWAIT P0, [UR21+0x68], R4 ;  /* 0x00006804ff0075a7 */ /* 0x000ea40008001115 */
[----:B-12---:R-:W-:Y:S05]  /*49b0*/  @!P0 BRA `(.L_x_82) ;  /* 0x0000005000dc8947 */ /* 0x006fea0003800000 */
.L_x_170:
[----:B------:R-:W-:Y:S01]  /*49c0*/  @!P1 IADD3 R2, P0, PT, R12, 0x580, RZ ;  /* 0x000005800c029810 */ /* 0x000fe20007f1e0ff */
[----:B------:R-:W-:Y:S01]  /*49d0*/  VOTEU.ALL UP0, P1 ;  /* 0x0000000000ff7886 */ /* 0x000fe20000800000 */
[----:B------:R-:W-:Y:S01]  /*49e0*/  UMOV UR6, 0x0 ;  /* 0x0000000000067882 */ /* 0x000fe20000000000 */
[----:B------:R-:W-:Y:S01]  /*49f0*/  UMOV UR7, 0x10000000 ;  /* 0x1000000000077882 */ /* 0x000fe20000000000 */
[----:B------:R-:W-:Y:S01]  /*4a00*/  @!P1 R2UR UR5, R2 ;  /* 0x00000000020592ca */ /* 0x000fe200000e0000 */
[----:B------:R-:W-:Y:S01]  /*4a10*/  @!P1 IMAD.X R0, RZ, RZ, R13, P0 ;  /* 0x000000ffff009224 */ /* 0x000fe200000e060d */
[----:B------:R-:W-:Y:S02]  /*4a20*/  @!UP0 UIADD3 UR26, UPT, UPT, UR34, 0x40, URZ ;  /* 0x00000040221a8890 */ /* 0x000fe4000fffe0ff */
[----:B------:R-:W-:Y:S02]  /*4a30*/  @!UP0 UIADD3 UR24, UPT, UPT, UR21, 0x2400, URZ ;  /* 0x0000240015188890 */ /* 0x000fe4000fffe0ff */
[----:B------:R-:W-:Y:S01]  /*4a40*/  @!P1 R2UR UR4, R0 ;  /* 0x00000000000492ca */ /* 0x000fe200000e0000 */
[----:B------:R-:W-:Y:S01]  /*4a50*/  VOTEU.ALL UP0, P1 ;  /* 0x0000000000ff7886 */ /* 0x000fe20000800000 */
[----:B------:R-:W-:Y:S01]  /*4a60*/  @!P1 IMAD.MOV.U32 R0, RZ, RZ, 0x2000 ;  /* 0x00002000ff009424 */ /* 0x000fe200078e00ff */
[----:B------:R-:W-:Y:S01]  /*4a70*/  UMOV UR27, UR35 ;  /* 0x00000023001b7c82 */ /* 0x000fe20008000000 */
[----:B------:R-:W-:Y:S03]  /*4a80*/  UMOV UR28, UR36 ;  /* 0x00000024001c7c82 */ /* 0x000fe60008000000 */
        /* <DEDUP_REMOVED lines=8> */
[----:B------:R-:W4:Y:S02]  /*4b10*/  SYNCS.PHASECHK.TRANS64.TRYWAIT P0, [UR21+0x70], R4 ;  /* 0x00007004ff0075a7 */ /* 0x000f240008001115 */
[----:B--2-4-:R-:W-:Y:S05]  /*4b20*/  @!P0 BRA `(.L_x_83) ;  /* 0x0000005000988947 */ /* 0x014fea0003800000 */
.L_x_172:
[----:B------:R-:W-:Y:S01]  /*4b30*/  @!P1 IADD3 R2, P0, PT, R12, 0x580, RZ ;  /* 0x000005800c029810 */ /* 0x000fe20007f1e0ff */
[----:B------:R-:W-:Y:S01]  /*4b40*/  VOTEU.ALL UP0, P1 ;  /* 0x0000000000ff7886 */ /* 0x000fe20000800000 */
[----:B------:R-:W-:Y:S01]  /*4b50*/  UMOV UR6, 0x0 ;  /* 0x0000000000067882 */ /* 0x000fe20000000000 */
[----:B------:R-:W-:Y:S01]  /*4b60*/  UMOV UR7, 0x10000000 ;  /* 0x1000000000077882 */ /* 0x000fe20000000000 */
[----:B------:R-:W-:Y:S01]  /*4b70*/  @!P1 R2UR UR5, R2 ;  /* 0x00000000020592ca */ /* 0x000fe200000e0000 */
[----:B------:R-:W-:Y:S01]  /*4b80*/  @!P1 IMAD.X R0, RZ, RZ, R13, P0 ;  /* 0x000000ffff009224 */ /* 0x000fe200000e060d */
[----:B------:R-:W-:Y:S01]  /*4b90*/  @!UP0 UIADD3 UR18, UPT, UPT, UR34, 0x80, URZ ;  /* 0x0000008022128890 */ /* 0x000fe2000fffe0ff */
[----:B------:R-:W-:Y:S01]  /*4ba0*/  VIADD R10, R10, 0x1 ;  /* 0x000000010a0a7836 */ /* 0x000fe20000000000 */
        /* <DEDUP_REMOVED lines=16> */
.L_x_174:
[----:B------:R-:W-:Y:S01]  /*4cb0*/  @!P1 IADD3 R2, P0, PT, R12, 0x580, RZ ;  /* 0x000005800c029810 */ /* 0x000fe20007f1e0ff */
[----:B------:R-:W-:Y:S01]  /*4cc0*/  VOTEU.ALL UP0, P1 ;  /* 0x0000000000ff7886 */ /* 0x000fe20000800000 */
[----:B------:R-:W-:Y:S01]  /*4cd0*/  UMOV UR6, 0x0 ;  /* 0x0000000000067882 */ /* 0x000fe20000000000 */
[----:B------:R-:W-:Y:S01]  /*4ce0*/  UMOV UR7, 0x10000000 ;  /* 0x1000000000077882 */ /* 0x000fe20000000000 */
[----:B------:R-:W-:Y:S01]  /*4cf0*/  @!P1 R2UR UR5, R2 ;  /* 0x00000000020592ca */ /* 0x000fe200000e0000 */
[----:B------:R-:W-:Y:S01]  /*4d00*/  @!P1 IMAD.X R0, RZ, RZ, R13, P0 ;  /* 0x000000ffff009224 */ /* 0x000fe200000e060d */
[----:B------:R-:W-:Y:S01]  /*4d10*/  @!UP0 UIADD3 UR10, UPT, UPT, UR34, 0xc0, URZ ;  /* 0x000000c0220a8890 */ /* 0x000fe2000fffe0ff */
[----:B------:R-:W-:Y:S01]  /*4d20*/  R2UR UR18, R83 ;  /* 0x00000000531272ca */ /* 0x000fe200000e0000 */
[----:B------:R-:W-:Y:S01]  /*4d30*/  @!UP0 UIADD3 UR8, UPT, UPT, UR21, 0x6400, URZ ;  /* 0x0000640015088890 */ /* 0x000fe2000fffe0ff */
[----:B------:R-:W-:Y:S01]  /*4d40*/  R2UR UR16, R84 ;  /* 0x00000000541072ca */ /* 0x000fe200000e0000 */
[----:B------:R-:W-:Y:S01]  /*4d50*/  @!UP0 UIADD3 UR9, UPT, UPT, UR21, 0x58, URZ ;  /* 0x0000005815098890 */ /* 0x000fe2000fffe0ff */
[----:B------:R-:W-:Y:S01]  /*4d60*/  @!P1 R2UR UR4, R0 ;  /* 0x00000000000492ca */ /* 0x000fe200000e0000 */
[----:B------:R-:W-:Y:S01]  /*4d70*/  VOTEU.ALL UP0, P1 ;  /* 0x0000000000ff7886 */ /* 0x000fe20000800000 */
[----:B------:R-:W-:Y:S01]  /*4d80*/  UMOV UR11, UR35 ;  /* 0x00000023000b7c82 */ /* 0x000fe20008000000 */
[----:B------:R-:W-:Y:S01]  /*4d90*/  UMOV UR12, UR36 ;  /* 0x00000024000c7c82 */ /* 0x000fe20008000000 */
[C---:B------:R-:W-:Y:S01]  /*4da0*/  ISETP.NE.AND P0, PT, R10.reuse, 0x2, PT ;  /* 0x000000020a00780c */ /* 0x040fe20003f05270 */
[----:B------:R-:W-:Y:S01]  /*4db0*/  UMOV UR36, UR29 ;  /* 0x0000001d00247c82 */ /* 0x000fe20008000000 */
[----:B-1----:R-:W-:Y:S01]  /*4dc0*/  IMAD.U32 R4, RZ, RZ, UR5 ;  /* 0x00000005ff047e24 */ /* 0x002fe2000f8e00ff */
[----:B------:R-:W-:Y:S01]  /*4dd0*/  LOP3.LUT R11, R11, 0x1, RZ, 0x3c, !PT ;  /* 0x000000010b0b7812 */ /* 0x000fe200078e3cff */
[----:B------:R-:W-:Y:S01]  /*4de0*/  UPLOP3.LUT UP4, UPT, UPT, UPT, UPT, 0x80, 0x8 ;  /* 0x000000000008789c */ /* 0x000fe20003f8f070 */
[----:B------:R-:W-:Y:S01]  /*4df0*/  SEL R0, RZ, 0x1, P0 ;  /* 0x00000001ff007807 */ /* 0x000fe20000000000 */
[----:B------:R-:W-:Y:S01]  /*4e00*/  UIADD3 UR31, UPT, UPT, UR13, UR18, URZ ;  /* 0x000000120d1f7290 */ /* 0x000fe2000fffe0ff */
[----:B------:R-:W-:Y:S01]  /*4e10*/  SEL R10, R10, RZ, P0 ;  /* 0x000000ff0a0a7207 */ /* 0x000fe20000000000 */
[----:B------:R-:W-:Y:S01]  /*4e20*/  UIADD3 UR30, UPT, UPT, UR14, UR16, URZ ;  /* 0x000000100e1e7290 */ /* 0x000fe2000fffe0ff */
[----:B------:R-:W-:Y:S01]  /*4e30*/  IMAD.U32 R5, RZ, RZ, UR4 ;  /* 0x00000004ff057e24 */ /* 0x000fe2000f8e00ff */
[----:B------:R-:W-:Y:S02]  /*4e40*/  @!P1 R2UR UR4, R4 ;  /* 0x00000000040492ca */ /* 0x000fe400000e0000 */
[----:B------:R-:W-:Y:S02]  /*4e50*/  LOP3.LUT R9, R9, R0, RZ, 0x3c, !PT ;  /* 0x0000000009097212 */ /* 0x000fe400078e3cff */
[----:B------:R-:W-:Y:S11]  /*4e60*/  @!P1 R2UR UR5, R5 ;  /* 0x00000000050592ca */ /* 0x000ff600000e0000 */
[----:B------:R-:W-:Y:S02]  /*4e70*/  @!UPT UIADD3 URZ, UPT, UPT, URZ, URZ, URZ ;  /* 0x000000fffffff290 */ /* 0x000fe4000fffe0ff */
[----:B------:R1:W-:Y:S01]  /*4e80*/  @!UP0 UTMALDG.3D [UR8], [UR4], desc[UR6] ;  /* 0x00000608040085b4 */ /* 0x0003e20008011000 */
[----:B------:R1:W-:Y:S01]  /*4e90*/  @!P1 SYNCS.ARRIVE.TRANS64.RED.A0TR RZ, [UR21+0x58], R3 ;  /* 0x00005803ffff99a7 */ /* 0x0003e20008300415 */
[----:B------:R-:W-:Y:S01]  /*4ea0*/  SYNCS.ARRIVE.TRANS64.RED.A1T0 RZ, [UR43], RZ ;  /* 0x000000ffffff79a7 */ /* 0x000fe2000810042b */
[----:B------:R-:W-:Y:S05]  /*4eb0*/  BRA.U UP2, `(.L_x_85) ;  /* 0xfffffff102587547 */ /* 0x000fea000b83ffff */
[----:B-1----:R-:W-:-:S04]  /*4ec0*/  SHF.L.U32 R3, R11, 0x1f, RZ ;  /* 0x0000001f0b037819 */ /* 0x002fc800000006ff */
[----:B------:R-:W1:Y:S02]  /*4ed0*/  SYNCS.PHASECHK.TRANS64.TRYWAIT P0, [UR21+0x60], R3 ;  /* 0x00006003ff0075a7 */ /* 0x000e640008001115 */
[----:B-1----:R-:W-:Y:S05]  /*4ee0*/  @!P0 BRA `(.L_x_86) ;  /* 0x0000004c00d88947 */ /* 0x002fea0003800000 */
.L_x_176:
[----:B------:R-:W2:Y:S02]  /*4ef0*/  SYNCS.PHASECHK.TRANS64.TRYWAIT P0, [UR21+0x68], R3 ;  /* 0x00006803ff0075a7 */ /* 0x000ea40008001115 */
[----:B--2---:R-:W-:Y:S05]  /*4f00*/  @!P0 BRA `(.L_x_87) ;  /* 0x0000004c00e88947 */ /* 0x004fea0003800000 */
.L_x_178:
[----:B------:R-:W2:Y:S02]  /*4f10*/  SYNCS.PHASECHK.TRANS64.TRYWAIT P0, [UR21+0x70], R3 ;  /* 0x00007003ff0075a7 */ /* 0x000ea40008001115 */
[----:B--2---:R-:W-:Y:S05]  /*4f20*/  @!P0 BRA `(.L_x_88) ;  /* 0x0000004c00f88947 */ /* 0x004fea0003800000 */
.L_x_180:
[----:B-1----:R-:W-:-:S07]  /*4f30*/  MOV R0, UR21 ;  /* 0x0000001500007c02 */ /* 0x002fce0008000f00 */
.L_x_89:
[----:B-1----:R-:W-:-:S04]  /*4f40*/  SHF.L.U32 R3, R11, 0x1f, RZ ;  /* 0x0000001f0b037819 */ /* 0x002fc800000006ff */
[----:B------:R1:W2:Y:S03]  /*4f50*/  SYNCS.PHASECHK.TRANS64.TRYWAIT P0, [R0+URZ+0x78], R3 ;  /* 0x00007803000075a7 */ /* 0x0002a600080011ff */
[----:B--2---:R-:W-:Y:S05]  /*4f60*/  @!P0 NANOSLEEP.SYNCS 0x989680 ;  /* 0x009896800000895d */ /* 0x004fea0003900000 */
[----:B------:R-:W2:Y:S02]  /*4f70*/  @!P0 SYNCS.PHASECHK.TRANS64 P0, [R0+URZ+0x78], R3 ;  /* 0x00007803000085a7 */ /* 0x000ea400080010ff */
[----:B--23--:R-:W-:Y:S05]  /*4f80*/  @P0 EXIT ;  /* 0x000000000000094d */ /* 0x00cfea0003800000 */
[----:B------:R-:W-:Y:S05]  /*4f90*/  BRA `(.L_x_89) ;  /* 0xfffffffc00e87947 */ /* 0x000fea000383ffff */
.L_x_74:
[----:B------:R-:W-:-:S06]  /*4fa0*/  UISETP.GE.AND UP0, UPT, UR18, 0x4, UPT ;  /* 0x000000041200788c */ /* 0x000fcc000bf06270 */
[----:B------:R-:W-:-:S13]  /*4fb0*/  PLOP3.LUT P0, PT, PT, PT, UP0, 0x80, 0x8 ;  /* 0x000000000008781c */ /* 0x000fda0003f0f008 */
[----:B-1----:R-:W-:Y:S05]  /*4fc0*/  @!P0 EXIT ;  /* 0x000000000000894d */ /* 0x002fea0003800000 */
[----:B------:R-:W1:Y:S08]  /*4fd0*/  S2UR UR4, SR_CgaCtaId ;  /* 0x00000000000479c3 */ /* 0x000e700000008800 */
[----:B------:R-:W-:Y:S01]  /*4fe0*/  BAR.SYNC.DEFER_BLOCKING 0x6, 0xa0 ;  /* 0x0182800000007b1d */ /* 0x000fe20000010000 */
[C---:B------:R-:W-:Y:S01]  /*4ff0*/  IMAD.SHL.U32 R5, R94.reuse, 0x40, RZ ;  /* 0x000000405e057824 */ /* 0x040fe200078e00ff */
[----:B------:R-:W-:Y:S01]  /*5000*/  SHF.R.U32.HI R3, RZ, 0x1, R94 ;  /* 0x00000001ff037819 */ /* 0x000fe2000001165e */
[C---:B------:R-:W-:Y:S01]  /*5010*/  IMAD.U32 R37, R94.reuse, 0x10000, RZ ;  /* 0x000100005e257824 */ /* 0x040fe200078e00ff */
[C---:B------:R-:W-:Y:S01]  /*5020*/  R2P PR, R94.reuse, 0x6 ;  /* 0x000000065e007804 */ /* 0x040fe20000000000 */
[----:B------:R-:W-:Y:S01]  /*5030*/  IMAD.SHL.U32 R80, R94, 0x20, RZ ;  /* 0x000000205e507824 */ /* 0x000fe200078e00ff */
[----:B------:R-:W-:-:S02]  /*5040*/  UMOV UR44, 0x400 ;  /* 0x00000400002c7882 */ /* 0x000fc40000000000 */
[----:B------:R-:W2:Y:S01]  /*5050*/  LDC.64 R78, c[0x0][0x8b0] ;  /* 0x00022c00ff4e7b82 */ /* 0x000ea20000000a00 */
[C---:B------:R-:W-:Y:S01]  /*5060*/  LOP3.LUT R2, R5.reuse, 0x1c0, RZ, 0xc0, !PT ;  /* 0x000001c005027812 */ /* 0x040fe200078ec0ff */
[----:B------:R-:W-:Y:S01]  /*5070*/  IMAD.MOV.U32 R92, RZ, RZ, 0x20 ;  /* 0x00000020ff5c7424 */ /* 0x000fe200078e00ff */
[----:B------:R-:W-:Y:S01]  /*5080*/  LOP3.LUT R5, R5, 0x200, RZ, 0xc0, !PT ;  /* 0x0000020005057812 */ /* 0x000fe200078ec0ff */
[----:B------:R-:W-:Y:S01]  /*5090*/  IMAD.MOV.U32 R91, RZ, RZ, 0x1 ;  /* 0x00000001ff5b7424 */ /* 0x000fe200078e00ff */
[----:B------:R-:W-:Y:S01]  /*50a0*/  LOP3.LUT R3, R2, 0x8, R3, 0xf8, !PT ;  /* 0x0000000802037812 */ /* 0x000fe200078ef803 */
[----:B------:R-:W-:Y:S01]  /*50b0*/  IMAD.SHL.U32 R2, R94, 0x8, RZ ;  /* 0x000000085e027824 */ /* 0x000fe200078e00ff */
[----:B------:R-:W-:Y:S01]  /*50c0*/  LOP3.LUT R37, R37, 0x600000, RZ, 0xc0, !PT ;  /* 0x0060000025257812 */ /* 0x000fe200078ec0ff */
[----:B------:R-:W3:Y:S01]  /*50d0*/  LDC.64 R76, c[0x0][0x8a8] ;  /* 0x00022a00ff4c7b82 */ /* 0x000ee20000000a00 */
[----:B------:R-:W-:Y:S01]  /*50e0*/  LOP3.LUT R80, R5, 0xc00, R80, 0xf8, !PT ;  /* 0x00000c0005507812 */ /* 0x000fe200078ef850 */
[----:B------:R-:W-:Y:S01]  /*50f0*/  IMAD.MOV.U32 R36, RZ, RZ, RZ ;  /* 0x000000ffff247224 */ /* 0x000fe200078e00ff */
[----:B------:R-:W-:Y:S01]  /*5100*/  LOP3.LUT R3, R3, 0x38, R2, 0x78, !PT ;  /* 0x0000003803037812 */ /* 0x000fe200078e7802 */
[----:B------:R-:W-:Y:S01]  /*5110*/  IMAD.MOV.U32 R90, RZ, RZ, RZ ;  /* 0x000000ffff5a7224 */ /* 0x000fe200078e00ff */
[----:B------:R-:W-:-:S02]  /*5120*/  SEL R93, R92, 0xffffffe0, !P2 ;  /* 0xffffffe05c5d7807 */ /* 0x000fc40005000000 */
[----:B------:R-:W-:Y:S02]  /*5130*/  CS2R R88, SRZ ;  /* 0x0000000000587805 */ /* 0x000fe4000001ff00 */
[----:B------:R-:W-:Y:S01]  /*5140*/  LOP3.LUT R80, R80, R3, RZ, 0xfc, !PT ;  /* 0x0000000350507212 */ /* 0x000fe200078efcff */
[----:B-1----:R-:W-:Y:S01]  /*5150*/  ULEA UR44, UR4, UR44, 0x18 ;  /* 0x0000002c042c7291 */ /* 0x002fe2000f8ec0ff */
[----:B------:R-:W-:Y:S01]  /*5160*/  LOP3.LUT R94, R94, 0x60, RZ, 0xc0, !PT ;  /* 0x000000605e5e7812 */ /* 0x000fe200078ec0ff */
[----:B------:R-:W1:Y:S01]  /*5170*/  LDCU UR59, c[0x0][0x370] ;  /* 0x00006e00ff3b77ac */ /* 0x000e620008000800 */
[----:B------:R-:W-:Y:S01]  /*5180*/  SEL R92, R92, 0xffffffe0, !P1 ;  /* 0xffffffe05c5c7807 */ /* 0x000fe20004800000 */
[----:B------:R-:W-:Y:S01]  /*5190*/  UIADD3 UR4, UPT, UPT, UR44, 0x400, URZ ;  /* 0x000004002c047890 */ /* 0x000fe2000fffe0ff */
[----:B------:R-:W4:Y:S04]  /*51a0*/  LDCU UR43, c[0x0][0xb0c] ;  /* 0x00016180ff2b77ac */ /* 0x000f280008000800 */
[----:B------:R-:W1:Y:S01]  /*51b0*/  LDS R0, [UR44+0x140] ;  /* 0x0001402cff007984 */ /* 0x000e620008000800 */
[----:B------:R-:W-:Y:S01]  /*51c0*/  IMAD.U32 R86, RZ, RZ, UR4 ;  /* 0x00000004ff567e24 */ /* 0x000fe2000f8e00ff */
[----:B------:R-:W1:Y:S01]  /*51d0*/  LDCU UR39, c[0x0][0xb30] ;  /* 0x00016600ff2777ac */ /* 0x000e620008000800 */
[----:B------:R-:W1:Y:S01]  /*51e0*/  LDCU.64 UR56, c[0x0][0x888] ;  /* 0x00011100ff3877ac */ /* 0x000e620008000a00 */
[----:B------:R-:W1:Y:S01]  /*51f0*/  LDCU.64 UR40, c[0x0][0xb28] ;  /* 0x00016500ff2877ac */ /* 0x000e620008000a00 */
[----:B------:R-:W1:Y:S01]  /*5200*/  LDCU.64 UR62, c[0x0][0x890] ;  /* 0x00011200ff3e77ac */ /* 0x000e620008000a00 */
[----:B------:R-:W1:Y:S01]  /*5210*/  LDCU.128 UR52, c[0x0][0xb10] ;  /* 0x00016200ff3477ac */ /* 0x000e620008000c00 */
[----:B------:R-:W1:Y:S01]  /*5220*/  LDCU UR58, c[0x0][0x374] ;  /* 0x00006e80ff3a77ac */ /* 0x000e620008000800 */
[----:B------:R-:W-:Y:S01]  /*5230*/  UMOV UR47, URZ ;  /* 0x000000ff002f7c82 */ /* 0x000fe20008000000 */
[----:B------:R-:W-:Y:S01]  /*5240*/  UMOV UR46, URZ ;  /* 0x000000ff002e7c82 */ /* 0x000fe20008000000 */
[----:B-1234-:R-:W-:-:S07]  /*5250*/  IMAD.IADD R37, R0, 0x1, R37 ;  /* 0x0000000100257824 */ /* 0x01efce00078e0225 */
.L_x_133:
[C---:B------:R-:W-:Y:S02]  /*5260*/  LEA R3, R88.reuse, UR44, 0x3 ;  /* 0x0000002c58037c11 */ /* 0x040fe4000f8e18ff */
[----:B------:R-:W-:Y:S02]  /*5270*/  SHF.L.U32 R0, R89, 0x1f, RZ ;  /* 0x0000001f59007819 */ /* 0x000fe400000006ff */
[----:B------:R-:W-:Y:S02]  /*5280*/  LEA R5, R88, UR44, 0x4 ;  /* 0x0000002c58057c11 */ /* 0x000fe4000f8e20ff */
[----:B-1----:R-:W1:Y:S02]  /*5290*/  SYNCS.PHASECHK.TRANS64.TRYWAIT P0, [R3+URZ+0x90], R0 ;  /* 0x00009000030075a7 */ /* 0x002e6400080011ff */
[----:B-1----:R-:W-:Y:S05]  /*52a0*/  @!P0 BRA `(.L_x_90) ;  /* 0x0000004c00308947 */ /* 0x002fea0003800000 */
.L_x_181:
[----:B------:R-:W2:Y:S01]  /*52b0*/  LDS.128 R4, [R5+0x120] ;  /* 0x0001200005047984 */ /* 0x000ea20000000c00 */
[----:B------:R-:W-:Y:S01]  /*52c0*/  UISETP.GE.AND UP0, UPT, UR42, 0x1, UPT ;  /* 0x000000012a00788c */ /* 0x000fe2000bf06270 */
[----:B------:R-:W-:Y:S01]  /*52d0*/  @!PT LDS RZ, [RZ] ;  /* 0x00000000fffff984 */ /* 0x000fe20000000800 */
[----:B------:R-:W-:Y:S01]  /*52e0*/  @!PT LDS RZ, [RZ] ;  /* 0x00000000fffff984 */ /* 0x000fe20000000800 */
[----:B------:R-:W-:Y:S01]  /*52f0*/  @!PT LDS RZ, [RZ] ;  /* 0x00000000fffff984 */ /* 0x000fe20000000800 */
[----:B------:R-:W-:Y:S01]  /*5300*/  @!PT LDS RZ, [RZ] ;  /* 0x00000000fffff984 */ /* 0x000fe20000000800 */
[----:B------:R3:W-:Y:S06]  /*5310*/  MEMBAR.ALL.CTA ;  /* 0x0000000000007992 */ /* 0x0007ec0000008000 */
[----:B---3--:R-:W3:Y:S01]  /*5320*/  FENCE.VIEW.ASYNC.S ;  /* 0x00000000000073c6 */ /* 0x008ee20000000000 */
[----:B--2---:R-:W-:Y:S11]  /*5330*/  LOP3.LUT P0, RZ, R6, 0x1, RZ, 0xc0, !PT ;  /* 0x0000000106ff7812 */ /* 0x004ff6000780c0ff */
[----:B------:R-:W-:Y:S02]  /*5340*/  @!UPT UIADD3 URZ, UPT, UPT, URZ, URZ, URZ ;  /* 0x000000fffffff290 */ /* 0x000fe4000fffe0ff */
[----:B---3--:R-:W-:Y:S01]  /*5350*/  VOTEU.ANY UP1, P0 ;  /* 0x0000000000ff7886 */ /* 0x008fe20000020100 */
[----:B------:R-:W-:Y:S01]  /*5360*/  PLOP3.LUT P0, PT, PT, PT, UP1, 0x80, 0x8 ;  /* 0x000000000008781c */ /* 0x000fe20003f0f018 */
[----:B------:R-:W-:Y:S11]  /*5370*/  UP2UR UR61, UPR, URZ, 0x2 ;  /* 0x00000002ff3d7883 */ /* 0x000ff60008000000 */
[----:B------:R-:W-:Y:S01]  /*5380*/  @!UPT UIADD3 URZ, UPT, UPT, URZ, URZ, URZ ;  /* 0x000000fffffff290 */ /* 0x000fe2000fffe0ff */
[----:B-1----:R-:W-:Y:S02]  /*5390*/  @P0 SHF.R.U32.HI R0, RZ, 0x10, R5 ;  /* 0x00000010ff000819 */ /* 0x002fe40000011605 */
        /* <DEDUP_REMOVED lines=12> */
[----:B------:R-:W2:Y:S01]  /*5460*/  LDCU UR12, c[0x0][0xb20] ;  /* 0x00016400ff0c77ac */ /* 0x000ea20008000800 */
[----:B------:R-:W-:Y:S02]  /*5470*/  UIMAD.WIDE.U32 UR4, UR58, UR55, URZ ;  /* 0x000000373a0472a5 */ /* 0x000fe4000f8e00ff */
[----:B------:R-:W-:Y:S02]  /*5480*/  UIMAD.WIDE.U32 UR6, UR59, UR52, URZ ;  /* 0x000000343b0672a5 */ /* 0x000fe4000f8e00ff */
[----:B------:R-:W-:Y:S02]  /*5490*/  UISETP.NE.AND UP0, UPT, UR54, 0x1, UPT ;  /* 0x000000013600788c */ /* 0x000fe4000bf05270 */
[----:B------:R-:W-:Y:S02]  /*54a0*/  UIMAD.WIDE.U32 UR8, UR37, UR55, URZ ;  /* 0x00000037250872a5 */ /* 0x000fe4000f8e00ff */
[----:B------:R-:W-:Y:S02]  /*54b0*/  UIMAD.WIDE.U32 UR10, UR38, UR52, URZ ;  /* 0x00000034260a72a5 */ /* 0x000fe4000f8e00ff */
[----:B------:R-:W-:Y:S02]  /*54c0*/  UISETP.NE.AND UP1, UPT, UR43, 0x1, UPT ;  /* 0x000000012b00788c */ /* 0x000fe4000bf25270 */
[----:B------:R-:W-:Y:S01]  /*54d0*/  UISETP.NE.AND UP2, UPT, UR42, 0x1, UPT ;  /* 0x000000012a00788c */ /* 0x000fe2000bf45270 */
[----:B------:R-:W-:Y:S02]  /*54e0*/  UMOV UR4, UR5 ;  /* 0x0000000500047c82 */ /* 0x000fe40008000000 */
[----:B--2---:R-:W-:Y:S03]  /*54f0*/  USHF.R.U32.HI UR5, URZ, UR12, UR4 ;  /* 0x0000000cff057299 */ /* 0x004fe60008011604 */
[----:B------:R-:W-:Y:S02]  /*5500*/  UMOV UR4, UR7 ;  /* 0x0000000700047c82 */ /* 0x000fe40008000000 */
[----:B------:R-:W-:Y:S02]  /*5510*/  USHF.R.U32.HI UR7, URZ, UR53, UR4 ;  /* 0x00000035ff077299 */ /* 0x000fe40008011604 */
[----:B------:R-:W-:Y:S02]  /*5520*/  USEL UR4, UR58, UR5, !UP0 ;  /* 0x000000053a047287 */ /* 0x000fe4000c000000 */
[----:B------:R-:W-:Y:S01]  /*5530*/  USEL UR7, UR59, UR7, !UP1 ;  /* 0x000000073b077287 */ /* 0x000fe2000c800000 */
[----:B------:R-:W-:Y:S01]  /*5540*/  UMOV UR5, UR9 ;  /* 0x0000000900057c82 */ /* 0x000fe20008000000 */
[----:B------:R-:W-:Y:S02]  /*5550*/  UIMAD.WIDE.U32 UR8, UR4, UR40, URZ ;  /* 0x00000028040872a5 */ /* 0x000fe4000f8e00ff */
[----:B------:R-:W-:Y:S03]  /*5560*/  USHF.R.U32.HI UR6, URZ, UR12, UR5 ;  /* 0x0000000cff067299 */ /* 0x000fe60008011605 */
[----:B------:R-:W-:Y:S01]  /*5570*/  UMOV UR5, UR11 ;  /* 0x0000000b00057c82 */ /* 0x000fe20008000000 */
[----:B------:R-:W-:Y:S02]  /*5580*/  UIMAD.WIDE.U32 UR10, UR7, UR40, URZ ;  /* 0x00000028070a72a5 */ /* 0x000fe4000f8e00ff */
[----:B------:R-:W-:Y:S02]  /*5590*/  USHF.R.U32.HI UR12, URZ, UR53, UR5 ;  /* 0x00000035ff0c7299 */ /* 0x000fe40008011605 */
[----:B------:R-:W-:Y:S01]  /*55a0*/  USEL UR6, UR37, UR6, !UP0 ;  /* 0x0000000625067287 */ /* 0x000fe2000c000000 */
[----:B------:R-:W-:Y:S02]  /*55b0*/  UMOV UR5, UR9 ;  /* 0x0000000900057c82 */ /* 0x000fe40008000000 */
[----:B------:R-:W-:Y:S01]  /*55c0*/  UMOV UR10, UR11 ;  /* 0x0000000b000a7c82 */ /* 0x000fe20008000000 */
[----:B------:R-:W-:Y:S02]  /*55d0*/  @UP2 USHF.R.U32.HI UR4, URZ, UR41, UR5 ;  /* 0x00000029ff042299 */ /* 0x000fe40008011605 */
[----:B------:R-:W-:Y:S02]  /*55e0*/  @UP2 USHF.R.U32.HI UR7, URZ, UR41, UR10 ;  /* 0x00000029ff072299 */ /* 0x000fe4000801160a */
[----:B------:R-:W-:Y:S02]  /*55f0*/  UIMAD UR4, UR42, UR4, URZ ;  /* 0x000000042a0472a4 */ /* 0x000fe4000f8e02ff */
[----:B------:R-:W-:Y:S02]  /*5600*/  UIMAD.WIDE.U32 UR10, UR6, UR40, URZ ;  /* 0x00000028060a72a5 */ /* 0x000fe4000f8e00ff */
[----:B------:R-:W-:Y:S02]  /*5610*/  USEL UR5, UR38, UR12, !UP1 ;  /* 0x0000000c26057287 */ /* 0x000fe4000c800000 */
[----:B------:R-:W-:Y:S02]  /*5620*/  UIMAD UR8, UR42, UR7, URZ ;  /* 0x000000072a0872a4 */ /* 0x000fe4000f8e02ff */
[----:B------:R-:W-:Y:S03]  /*5630*/  UISETP.GE.AND UP0, UPT, UR6, UR4, UPT ;  /* 0x000000040600728c */ /* 0x000fe6000bf06270 */
[----:B------:R-:W-:Y:S01]  /*5640*/  UMOV UR4, UR11 ;  /* 0x0000000b00047c82 */ /* 0x000fe20008000000 */
[----:B------:R-:W-:Y:S02]  /*5650*/  UISETP.GE.OR UP0, UPT, UR5, UR8, UP0 ;  /* 0x000000080500728c */ /* 0x000fe40008706670 */
[----:B------:R-:W-:Y:S02]  /*5660*/  USHF.R.U32.HI UR4, URZ, UR41, UR4 ;  /* 0x00000029ff047299 */ /* 0x000fe40008011604 */
[----:B------:R-:W-:Y:S02]  /*5670*/  UIMAD.WIDE.U32 UR8, UR5, UR40, URZ ;  /* 0x00000028050872a5 */ /* 0x000fe4000f8e00ff */
[----:B------:R-:W-:Y:S02]  /*5680*/  USEL UR11, UR6, UR4, !UP2 ;  /* 0x00000004060b7287 */ /* 0x000fe4000d000000 */
[----:B------:R-:W-:Y:S02]  /*5690*/  UIADD3 UR8, UPT, UPT, -UR5, URZ, URZ ;  /* 0x000000ff05087290 */ /* 0x000fe4000fffe1ff */
[----:B------:R-:W-:Y:S01]  /*56a0*/  UIADD3 UR10, UPT, UPT, -UR11, URZ, URZ ;  /* 0x000000ff0b0a7290 */ /* 0x000fe2000fffe1ff */
[----:B------:R-:W-:Y:S01]  /*56b0*/  @!UP0 UMOV UR4, UR9 ;  /* 0x0000000900048c82 */ /* 0x000fe20008000000 */
[----:B------:R-:W-:Y:S02]  /*56c0*/  UIADD3 UR9, UPT, UPT, -UR6, URZ, URZ ;  /* 0x000000ff06097290 */ /* 0x000fe4000fffe1ff */
[----:B------:R-:W-:Y:S02]  /*56d0*/  @!UP0 USHF.R.U32.HI UR4, URZ, UR41, UR4 ;  /* 0x00000029ff048299 */ /* 0x000fe40008011604 */
[----:B------:R-:W-:Y:S02]  /*56e0*/  UIMAD UR10, UR42, UR10, UR6 ;  /* 0x0000000a2a0a72a4 */ /* 0x000fe4000f8e0206 */
[----:B------:R-:W-:Y:S04]  /*56f0*/  @!UP0 USEL UR4, UR5, UR4, !UP2 ;  /* 0x0000000405048287 */ /* 0x000fe8000d000000 */
[----:B------:R-:W-:Y:S02]  /*5700*/  @!UP0 UIMAD UR10, UR7, UR10, UR4 ;  /* 0x0000000a070a82a4 */ /* 0x000fe4000f8e0204 */
[----:B------:R-:W-:Y:S02]  /*5710*/  @!UP0 UIADD3 UR11, UPT, UPT, UR11, -UR4, URZ ;  /* 0x800000040b0b8290 */ /* 0x000fe4000fffe0ff */
[----:B------:R-:W-:Y:S02]  /*5720*/  UIMAD UR7, UR43, UR8, UR38 ;  /* 0x000000082b0772a4 */ /* 0x000fe4000f8e0226 */
[----:B------:R-:W-:Y:S02]  /*5730*/  @!UP0 UIMAD UR6, UR11, UR42, UR5 ;  /* 0x0000002a0b0682a4 */ /* 0x000fe4000f8e0205 */
[----:B------:R-:W-:Y:S01]  /*5740*/  UIMAD UR4, UR54, UR9, UR37 ;  /* 0x00000009360472a4 */ /* 0x000fe2000f8e0225 */
[----:B------:R-:W-:Y:S02]  /*5750*/  @!UP0 UMOV UR5, UR10 ;  /* 0x0000000a00058c82 */ /* 0x000fe40008000000 */
[----:B------:R-:W-:Y:S02]  /*5760*/  UIMAD UR38, UR5, UR43, UR7 ;  /* 0x0000002b052672a4 */ /* 0x000fe4000f8e0207 */
[----:B------:R-:W-:Y:S11]  /*5770*/  UIMAD UR37, UR6, UR54, UR4 ;  /* 0x00000036062572a4 */ /* 0x000ff6000f8e0204 */
[----:B------:R-:W-:Y:S01]  /*5780*/  @!UPT UIADD3 URZ, UPT, UPT, URZ, URZ, URZ ;  /* 0x000000fffffff290 */ /* 0x000fe2000fffe0ff */
.L_x_91:
[----:B------:R-:W-:Y:S01]  /*5790*/  UISETP.NE.AND UP0, UPT, UR39, 0x1, UPT ;  /* 0x000000012700788c */ /* 0x000fe2000bf05270 */
[----:B------:R-:W-:Y:S01]  /*57a0*/  LOP3.LUT P0, RZ, R86, 0x3f0, RZ, 0xc0, !PT ;  /* 0x000003f056ff7812 */ /* 0x000fe2000780c0ff */
[----:B------:R-:W-:Y:S01]  /*57b0*/  USHF.L.U32 UR50, UR30, 0x6, URZ ;  /* 0x000000061e327899 */ /* 0x000fe200080006ff */
[----:B------:R-:W-:Y:S01]  /*57c0*/  BSSY.RECONVERGENT B6, `(.L_x_92) ;  /* 0x0000034000067945 */ /* 0x000fe20003800200 */
[----:B------:R-:W-:Y:S01]  /*57d0*/  USHF.L.U32 UR49, UR31, 0x8, URZ ;  /* 0x000000081f317899 */ /* 0x000fe200080006ff */
[----:B------:R-:W-:Y:S06]  /*57e0*/  IADD3 R88, PT, PT, R88, 0x1, RZ ;  /* 0x0000000158587810 */ /* 0x000fec0007ffe0ff */
[----:B------:R-:W2:Y:S01]  /*57f0*/  @!UP0 LDCU.128 UR12, c[0x0][0xb10] ;  /* 0x00016200ff0c87ac */ /* 0x000ea20008000c00 */
[----:B------:R-:W3:Y:S01]  /*5800*/  @!UP0 LDCU UR5, c[0x0][0xb0c] ;  /* 0x00016180ff0587ac */ /* 0x000ee20008000800 */
[----:B------:R-:W4:Y:S01]  /*5810*/  @!UP0 LDCU UR10, c[0x0][0xb20] ;  /* 0x00016400ff0a87ac */ /* 0x000f220008000800 */
[----:B--2---:R-:W-:Y:S02]  /*5820*/  UIMAD.WIDE.U32 UR8, UR38, UR12, URZ ;  /* 0x0000000c260872a5 */ /* 0x004fe4000f8e00ff */
[----:B------:R-:W-:Y:S02]  /*5830*/  UIMAD.WIDE.U32 UR6, UR37, UR15, URZ ;  /* 0x0000000f250672a5 */ /* 0x000fe4000f8e00ff */
[----:B------:R-:W-:Y:S03]  /*5840*/  @!UP0 UISETP.NE.AND UP1, UPT, UR14, 0x1, UPT ;  /* 0x000000010e00888c */ /* 0x000fe6000bf25270 */
[----:B------:R-:W-:Y:S01]  /*5850*/  @!UP0 UMOV UR4, UR9 ;  /* 0x0000000900048c82 */ /* 0x000fe20008000000 */
[----:B---3--:R-:W-:Y:S02]  /*5860*/  @!UP0 UISETP.NE.AND UP2, UPT, UR5, 0x1, UPT ;  /* 0x000000010500888c */ /* 0x008fe4000bf45270 */
[----:B------:R-:W-:Y:S01]  /*5870*/  @!UP0 USHF.R.U32.HI UR4, URZ, UR13, UR4 ;  /* 0x0000000dff048299 */ /* 0x000fe20008011604 */
[----:B------:R-:W-:Y:S02]  /*5880*/  @!UP0 UMOV UR6, UR7 ;  /* 0x0000000700068c82 */ /* 0x000fe40008000000 */
[----:B----4-:R-:W-:Y:S02]  /*5890*/  @!UP0 USHF.R.U32.HI UR6, URZ, UR10, UR6 ;  /* 0x0000000aff068299 */ /* 0x010fe40008011606 */
[----:B------:R-:W-:Y:S02]  /*58a0*/  @!UP0 USEL UR7, UR38, UR4, !UP2 ;  /* 0x0000000426078287 */ /* 0x000fe4000d000000 */
[----:B------:R-:W-:Y:S04]  /*58b0*/  @!UP0 USEL UR6, UR37, UR6, !UP1 ;  /* 0x0000000625068287 */ /* 0x000fe8000c800000 */
[----:B------:R-:W-:Y:S02]  /*58c0*/  @!UP0 UIADD3 UR4, UPT, UPT, -UR7, UR6, URZ ;  /* 0x0000000607048290 */ /* 0x000fe4000fffe1ff */
[----:B------:R-:W-:Y:S02]  /*58d0*/  @!UP0 UIADD3 UR6, UPT, UPT, UR7, -UR6, URZ ;  /* 0x8000000607068290 */ /* 0x000fe4000fffe0ff */
[----:B------:R-:W-:Y:S02]  /*58e0*/  @!UP0 UIMAD UR38, UR4, UR5, UR38 ;  /* 0x00000005042682a4 */ /* 0x000fe4000f8e0226 */
[----:B------:R-:W-:Y:S01]  /*58f0*/  @!UP0 UIMAD UR37, UR6, UR14, UR37 ;  /* 0x0000000e062582a4 */ /* 0x000fe2000f8e0225 */
[----:B------:R-:W-:Y:S11]  /*5900*/  @!P0 BRA `(.L_x_93) ;  /* 0x00000000007c8947 */ /* 0x000ff60003800000 */
[----:B------:R-:W2:Y:S01]  /*5910*/  LDCU.64 UR8, c[0x4][0x80] ;  /* 0x01001000ff0877ac */ /* 0x000ea20008000a00 */
[----:B------:R-:W-:Y:S01]  /*5920*/  MOV R2, 0x0 ;  /* 0x0000000000027802 */ /* 0x000fe20000000f00 */
[----:B------:R-:W-:Y:S02]  /*5930*/  HFMA2 R12, -RZ, RZ, 0, 5.9604644775390625e-08 ;  /* 0x00000001ff0c7431 */ /* 0x000fe400000001ff */
[----:B------:R-:W-:Y:S01]  /*5940*/  IMAD.MOV.U32 R8, RZ, RZ, 0x70 ;  /* 0x00000070ff087424 */ /* 0x000fe200078e00ff */
[----:B------:R3:W4:Y:S01]  /*5950*/  LDC.64 R14, c[0x4][R2] ;  /* 0x01000000020e7b82 */ /* 0x0007220000000a00 */
[----:B------:R-:W1:Y:S01]  /*5960*/  LDCU.64 UR6, c[0x4][0x88] ;  /* 0x01001100ff0677ac */ /* 0x000e620008000a00 */
[----:B------:R-:W-:Y:S01]  /*5970*/  IMAD.MOV.U32 R13, RZ, RZ, RZ ;  /* 0x000000ffff0d7224 */ /* 0x000fe200078e00ff */
[----:B------:R-:W1:Y:S01]  /*5980*/  LDCU.64 UR4, c[0x4][0x8] ;  /* 0x01000100ff0477ac */ /* 0x000e620008000a00 */
[----:B--2---:R-:W-:Y:S01]  /*5990*/  MOV R5, UR9 ;  /* 0x0000000900057c02 */ /* 0x004fe20008000f00 */
[----:B------:R-:W-:Y:S01]  /*59a0*/  IMAD.U32 R4, RZ, RZ, UR8 ;  /* 0x00000008ff047e24 */ /* 0x000fe2000f8e00ff */
[----:B-1----:R-:W-:Y:S01]  /*59b0*/  MOV R7, UR7 ;  /* 0x0000000700077c02 */ /* 0x002fe20008000f00 */
[----:B------:R-:W-:Y:S01]  /*59c0*/  IMAD.U32 R6, RZ, RZ, UR6 ;  /* 0x00000006ff067e24 */ /* 0x000fe2000f8e00ff */
[----:B------:R-:W-:Y:S01]  /*59d0*/  MOV R11, UR5 ;  /* 0x00000005000b7c02 */ /* 0x000fe20008000f00 */
[----:B------:R-:W-:Y:S02]  /*59e0*/  IMAD.U32 R10, RZ, RZ, UR4 ;  /* 0x00000004ff0a7e24 */ /* 0x000fe4000f8e00ff */
[----:B------:R-:W-:Y:S07]  /*59f0*/  LEPC R20, `(.L_x_94) ;  /* 0x000000001014794e */ /* 0x000fee0000000000 */
[----:B---345:R-:W-:Y:S05]  /*5a00*/  CALL.ABS.NOINC R14 ;  /* 0x000000000e007343 */ /* 0x038fea0003c00000 */
.L_x_94:
[----:B------:R-:W1:Y:S01]  /*5a10*/  LDCU.64 UR8, c[0x4][0x80] ;  /* 0x01001000ff0877ac */ /* 0x000e620008000a00 */
[----:B------:R-:W2:Y:S01]  /*5a20*/  LDC.64 R2, c[0x4][R2] ;  /* 0x0100000002027b82 */ /* 0x000ea20000000a00 */
[----:B------:R-:W-:Y:S02]  /*5a30*/  HFMA2 R12, -RZ, RZ, 0, 5.9604644775390625e-08 ;  /* 0x00000001ff0c7431 */ /* 0x000fe400000001ff */
[----:B------:R-:W-:Y:S02]  /*5a40*/  IMAD.MOV.U32 R8, RZ, RZ, 0x70 ;  /* 0x00000070ff087424 */ /* 0x000fe400078e00ff */
[----:B------:R-:W-:Y:S01]  /*5a50*/  IMAD.MOV.U32 R13, RZ, RZ, RZ ;  /* 0x000000ffff0d7224 */ /* 0x000fe200078e00ff */
[----:B------:R-:W3:Y:S01]  /*5a60*/  LDCU.64 UR6, c[0x4][0x88] ;  /* 0x01001100ff0677ac */ /* 0x000ee20008000a00 */
[----:B------:R-:W4:Y:S01]  /*5a70*/  LDCU.64 UR4, c[0x4][0x8] ;  /* 0x01000100ff0477ac */ /* 0x000f220008000a00 */
[----:B-1----:R-:W-:Y:S02]  /*5a80*/  MOV R4, UR8 ;  /* 0x0000000800047c02 */ /* 0x002fe40008000f00 */
[----:B------:R-:W-:Y:S02]  /*5a90*/  MOV R5, UR9 ;  /* 0x0000000900057c02 */ /* 0x000fe40008000f00 */
[----:B---3--:R-:W-:Y:S01]  /*5aa0*/  MOV R7, UR7 ;  /* 0x0000000700077c02 */ /* 0x008fe20008000f00 */
[----:B------:R-:W-:Y:S01]  /*5ab0*/  IMAD.U32 R6, RZ, RZ, UR6 ;  /* 0x00000006ff067e24 */ /* 0x000fe2000f8e00ff */
[----:B----4-:R-:W-:Y:S01]  /*5ac0*/  MOV R11, UR5 ;  /* 0x00000005000b7c02 */ /* 0x010fe20008000f00 */
[----:B------:R-:W-:Y:S02]  /*5ad0*/  IMAD.U32 R10, RZ, RZ, UR4 ;  /* 0x00000004ff0a7e24 */ /* 0x000fe4000f8e00ff */
[----:B------:R-:W-:Y:S07]  /*5ae0*/  LEPC R20, `(.L_x_93) ;  /* 0x000000001014794e */ /* 0x000fee0000000000 */
[----:B--2---:R-:W-:Y:S05]  /*5af0*/  CALL.ABS.NOINC R2 ;  /* 0x0000000002007343 */ /* 0x004fea0003c00000 */
.L_x_93:
[----:B------:R-:W-:Y:S05]  /*5b00*/  BSYNC.RECONVERGENT B6 ;  /* 0x0000000000067941 */ /* 0x000fea0003800200 */
.L_x_92:
[----:B------:R-:W-:Y:S01]  /*5b10*/  R2UR UR4, R85 ;  /* 0x00000000550472ca */ /* 0x000fe200000e0000 */
[----:B------:R-:W-:Y:S01]  /*5b20*/  UISETP.NE.U32.AND UP0, UPT, UR62, URZ, UPT ;  /* 0x000000ff3e00728c */ /* 0x000fe2000bf05070 */
[----:B------:R-:W-:Y:S02]  /*5b30*/  ISETP.NE.U32.AND P4, PT, R78, RZ, PT ;  /* 0x000000ff4e00720c */ /* 0x000fe40003f85070 */
[----:B------:R-:W-:Y:S01]  /*5b40*/  ISETP.NE.U32.AND P2, PT, RZ, UR56, PT ;  /* 0x00000038ff007c0c */ /* 0x000fe2000bf45070 */
[----:B------:R-:W-:Y:S01]  /*5b50*/  UISETP.NE.AND.EX UP1, UPT, UR63, URZ, UPT, UP0 ;  /* 0x000000ff3f00728c */ /* 0x000fe2000bf25300 */
[----:B------:R-:W-:Y:S01]  /*5b60*/  ISETP.NE.AND.EX P4, PT, R79, RZ, PT, P4 ;  /* 0x000000ff4f00720c */ /* 0x000fe20003f85340 */
[----:B------:R-:W-:Y:S01]  /*5b70*/  UPLOP3.LUT UP0, UPT, UPT, UPT, UPT, 0x40, 0x4 ;  /* 0x000000000004789c */ /* 0x000fe20003f0e870 */
[----:B------:R-:W-:Y:S05]  /*5b80*/  ISETP.NE.AND.EX P2, PT, RZ, UR57, PT, P2 ;  /* 0x00000039ff007c0c */ /* 0x000fea000bf45320 */
[----:B------:R-:W-:Y:S06]  /*5b90*/  UISETP.NE.AND UP2, UPT, UR4, URZ, UPT ;  /* 0x000000ff0400728c */ /* 0x000fec000bf45270 */
[----:B------:R-:W-:Y:S05]  /*5ba0*/  PLOP3.LUT P1, PT, PT, PT, UP2, 0x80, 0x8 ;  /* 0x000000000008781c */ /* 0x000fea0003f2f028 */
[----:B------:R-:W-:Y:S06]  /*5bb0*/  @UP2 UPLOP3.LUT UP0, UPT, UPT, UPT, UP1, 0x80, 0x8 ;  /* 0x000000000008289c */ /* 0x000fec0003f0f010 */
[----:B------:R-:W-:Y:S01]  /*5bc0*/  PLOP3.LUT P0, PT, PT, PT, UP0, 0x80, 0x8 ;  /* 0x000000000008781c */ /* 0x000fe20003f0f008 */
[----:B------:R-:W-:Y:S01]  /*5bd0*/  @!UPT UIADD3 URZ, UPT, UPT, URZ, URZ, URZ ;  /* 0x000000fffffff290 */ /* 0x000fe2000fffe0ff */
[----:B------:R-:W-:Y:S11]  /*5be0*/  BRA.U !UP1, `(.L_x_95) ;  /* 0x00000001093c7547 */ /* 0x000ff6000b800000 */
[----:B------:R-:W-:Y:S01]  /*5bf0*/  UISETP.NE.U32.AND UP0, UPT, UR56, URZ, UPT ;  /* 0x000000ff3800728c */ /* 0x000fe2000bf05070 */
[----:B-1----:R-:W-:Y:S01]  /*5c00*/  HFMA2 R0, -RZ, RZ, 0, 5.9604644775390625e-08 ;  /* 0x00000001ff007431 */ /* 0x002fe200000001ff */
[----:B------:R-:W1:Y:S01]  /*5c10*/  LDCU.64 UR8, c[0x0][0x358] ;  /* 0x00006b00ff0877ac */ /* 0x000e620008000a00 */
[----:B------:R-:W-:Y:S01]  /*5c20*/  IMAD.MOV.U32 R81, RZ, RZ, 0x1 ;  /* 0x00000001ff517424 */ /* 0x000fe200078e00ff */
[----:B------:R-:W-:Y:S06]  /*5c30*/  UISETP.NE.AND.EX UP0, UPT, UR57, URZ, UPT, UP0 ;  /* 0x000000ff3900728c */ /* 0x000fec000bf05300 */
        /* <DEDUP_REMOVED lines=9> */
[----:B--23--:R-:W-:Y:S02]  /*5cd0*/  @!P3 IMAD.U32 R41, RZ, RZ, UR4 ;  /* 0x00000004ff29be24 */ /* 0x00cfe4000f8e00ff */
.L_x_95:
[----:B------:R-:W-:Y:S05]  /*5ce0*/  @!P4 BRA `(.L_x_96) ;  /* 0x000000000024c947 */ /* 0x000fea0003800000 */
[----:B------:R-:W-:Y:S01]  /*5cf0*/  ISETP.NE.U32.AND P3, PT, R76, RZ, PT ;  /* 0x000000ff4c00720c */ /* 0x000fe20003f65070 */
[----:B------:R-:W2:Y:S03]  /*5d00*/  LDCU.64 UR4, c[0x0][0x358] ;  /* 0x00006b00ff0477ac */ /* 0x000ea60008000a00 */
[----:B------:R-:W-:Y:S11]  /*5d10*/  ISETP.NE.AND.EX P3, PT, R77, RZ, PT, P3 ;  /* 0x000000ff4d00720c */ /* 0x000ff60003f65330 */
[----:B------:R-:W-:Y:S02]  /*5d20*/  @!UPT UIADD3 URZ, UPT, UPT, URZ, URZ, URZ ;  /* 0x000000fffffff290 */ /* 0x000fe4000fffe0ff */
[----:B------:R-:W3:Y:S01]  /*5d30*/  @P3 LDC.64 R2, c[0x0][0x8a8] ;  /* 0x00022a00ff023b82 */ /* 0x000ee20000000a00 */
[----:B-1----:R-:W-:Y:S04]  /*5d40*/  @P3 IMAD R0, R78, UR36, RZ ;  /* 0x000000244e003c24 */ /* 0x002fe8000f8e02ff */
[----:B---3--:R-:W-:Y:S05]  /*5d50*/  @P3 IMAD.WIDE R2, R0, 0x4, R2 ;  /* 0x0000000400023825 */ /* 0x008fea00078e0202 */
[----:B--2--5:R2:W5:Y:S02]  /*5d60*/  @P3 LDG.E R38, desc[UR4][R2.64] ;  /* 0x0000000402263981 */ /* 0x024564000c1e1900 */
[----:B--2---:R-:W3:Y:S02]  /*5d70*/  @!P3 LDC R38, c[0x0][0x8a0] ;  /* 0x00022800ff26bb82 */ /* 0x004ee40000000800 */
.L_x_96:
[----:B-----5:R-:W-:Y:S01]  /*5d80*/  FSETP.NEU.AND P3, PT, R41, RZ, PT ;  /* 0x000000ff2900720b */ /* 0x020fe20003f6d000 */
[----:B------:R-:W-:Y:S01]  /*5d90*/  IMAD.SHL.U32 R47, R80, 0x2, RZ ;  /* 0x00000002502f7824 */ /* 0x000fe200078e00ff */
[----:B------:R-:W-:Y:S01]  /*5da0*/  SEL R5, RZ, 0xffffffff, P2 ;  /* 0xffffffffff057807 */ /* 0x000fe20001000000 */
[----:B------:R-:W-:Y:S01]  /*5db0*/  BSSY B1, `(.L_x_97) ;  /* 0x0000044000017945 */ /* 0x000fe20003800000 */
[----:B------:R-:W-:Y:S01]  /*5dc0*/  @P1 LOP3.LUT P2, RZ, R81, 0xff, RZ, 0xc0, !PT ;  /* 0x000000ff51ff1812 */ /* 0x000fe2000784c0ff */
[----:B------:R-:W-:Y:S01]  /*5dd0*/  VIADD R97, R47, UR44 ;  /* 0x0000002c2f617c36 */ /* 0x000fe20008000000 */
[----:B------:R-:W-:Y:S01]  /*5de0*/  @P1 SEL R2, RZ, 0xffffffff, P3 ;  /* 0xffffffffff021807 */ /* 0x000fe20001800000 */
[----:B------:R-:W-:Y:S01]  /*5df0*/  IMAD.MOV.U32 R60, RZ, RZ, 0x1 ;  /* 0x00000001ff3c7424 */ /* 0x000fe200078e00ff */
[----:B------:R-:W-:Y:S01]  /*5e00*/  LOP3.LUT R91, R91, 0x1, RZ, 0x3c, !PT ;  /* 0x000000015b5b7812 */ /* 0x000fe200078e3cff */
[----:B------:R-:W-:Y:S01]  /*5e10*/  IMAD.MOV.U32 R46, RZ, RZ, RZ ;  /* 0x000000ffff2e7224 */ /* 0x000fe200078e00ff */
[----:B------:R-:W-:Y:S02]  /*5e20*/  @P0 SEL R2, R5, R2, !P2 ;  /* 0x0000000205020207 */ /* 0x000fe40005000000 */
[----:B------:R-:W-:Y:S02]  /*5e30*/  CS2R R74, SRZ ;  /* 0x00000000004a7805 */ /* 0x000fe4000001ff00 */
[----:B------:R-:W-:Y:S02]  /*5e40*/  LEA R98, R36, UR44, 0x3 ;  /* 0x0000002c24627c11 */ /* 0x000fe4000f8e18ff */
[----:B------:R-:W-:Y:S02]  /*5e50*/  CS2R R72, SRZ ;  /* 0x0000000000487805 */ /* 0x000fe4000001ff00 */
[----:B------:R-:W-:Y:S02]  /*5e60*/  @P1 LOP3.LUT R2, R2, 0x1, RZ, 0xc0, !PT ;  /* 0x0000000102021812 */ /* 0x000fe400078ec0ff */
[----:B------:R-:W-:Y:S02]  /*5e70*/  CS2R R66, SRZ ;  /* 0x0000000000427805 */ /* 0x000fe4000001ff00 */
[----:B------:R-:W-:Y:S02]  /*5e80*/  SHF.L.U32 R3, R90, 0x1f, RZ ;  /* 0x0000001f5a037819 */ /* 0x000fe400000006ff */
[----:B------:R-:W-:Y:S02]  /*5e90*/  CS2R R64, SRZ ;  /* 0x0000000000407805 */ /* 0x000fe4000001ff00 */
[----:B------:R-:W-:Y:S02]  /*5ea0*/  ISETP.NE.U32.OR P6, PT, R2, 0x1, !P1 ;  /* 0x000000010200780c */ /* 0x000fe40004fc5470 */
[----:B------:R-:W-:Y:S02]  /*5eb0*/  CS2R R58, SRZ ;  /* 0x00000000003a7805 */ /* 0x000fe4000001ff00 */
[----:B------:R-:W-:Y:S02]  /*5ec0*/  PLOP3.LUT P2, PT, PT, PT, UP1, 0x80, 0x8 ;  /* 0x000000000008781c */ /* 0x000fe40003f4f018 */
[----:B------:R-:W-:Y:S02]  /*5ed0*/  CS2R R56, SRZ ;  /* 0x0000000000387805 */ /* 0x000fe4000001ff00 */
[----:B------:R-:W-:Y:S02]  /*5ee0*/  LEA.HI R39, R36, R36, RZ, 0x1 ;  /* 0x0000002424277211 */ /* 0x000fe400078f08ff */
[----:B------:R-:W-:Y:S02]  /*5ef0*/  CS2R R50, SRZ ;  /* 0x0000000000327805 */ /* 0x000fe4000001ff00 */
[----:B------:R-:W-:Y:S02]  /*5f00*/  LOP3.LUT P4, R87, R81, 0xff, RZ, 0xc0, !PT ;  /* 0x000000ff51577812 */ /* 0x000fe4000788c0ff */
[----:B------:R-:W-:Y:S02]  /*5f10*/  CS2R R48, SRZ ;  /* 0x0000000000307805 */ /* 0x000fe4000001ff00 */
[----:B------:R-:W-:Y:S01]  /*5f20*/  SEL R2, RZ, 0xffffffff, P3 ;  /* 0xffffffffff027807 */ /* 0x000fe20001800000 */
[C---:B-1----:R-:W-:Y:S01]  /*5f30*/  IMAD.SHL.U32 R0, R39.reuse, 0x80, RZ ;  /* 0x0000008027007824 */ /* 0x042fe200078e00ff */
[----:B------:R-:W-:Y:S01]  /*5f40*/  LOP3.LUT R39, R39, 0xffe, RZ, 0xc0, !PT ;  /* 0x00000ffe27277812 */ /* 0x000fe200078ec0ff */
[----:B------:R-:W-:Y:S01]  /*5f50*/  VIADD R99, R97, 0x400 ;  /* 0x0000040061637836 */ /* 0x000fe20000000000 */
[----:B------:R-:W-:Y:S01]  /*5f60*/  P2R R95, PR, RZ, 0x40 ;  /* 0x00000040ff5f7803 */ /* 0x000fe20000000000 */
[----:B------:R-:W-:Y:S01]  /*5f70*/  IMAD.IADD R96, R92, 0x1, R97 ;  /* 0x000000015c607824 */ /* 0x000fe200078e0261 */
[----:B------:R-:W-:Y:S01]  /*5f80*/  @P6 SHF.L.U32 R4, R91, 0x1f, RZ ;  /* 0x0000001f5b046819 */ /* 0x000fe200000006ff */
[----:B------:R-:W-:Y:S01]  /*5f90*/  IMAD.IADD R39, R36, 0x1, -R39 ;  /* 0x0000000124277824 */ /* 0x000fe200078e0a27 */
[----:B------:R-:W-:Y:S02]  /*5fa0*/  @P2 SEL R2, R5, R2, !P4 ;  /* 0x0000000205022207 */ /* 0x000fe40006000000 */
[----:B------:R-:W1:Y:S01]  /*5fb0*/  @P6 SYNCS.PHASECHK.TRANS64.TRYWAIT P1, [UR44+0x40], R4 ;  /* 0x00004004ff0065a7 */ /* 0x000e62000802112c */
[----:B------:R-:W-:Y:S02]  /*5fc0*/  LOP3.LUT R0, R0, 0xffffff00, RZ, 0xc0, !PT ;  /* 0xffffff0000007812 */ /* 0x000fe400078ec0ff */
[----:B------:R-:W-:Y:S03]  /*5fd0*/  LOP3.LUT R2, R2, 0x1, RZ, 0xc0, !PT ;  /* 0x0000000102027812 */ /* 0x000fe600078ec0ff */
[----:B------:R-:W-:Y:S01]  /*5fe0*/  IMAD.IADD R0, R37, 0x1, R0 ;  /* 0x0000000125007824 */ /* 0x000fe200078e0200 */
[----:B------:R-:W-:Y:S03]  /*5ff0*/  ISETP.NE.U32.AND P5, PT, R2, 0x1, PT ;  /* 0x000000010200780c */ /* 0x000fe60003fa5070 */
[----:B------:R-:W-:Y:S01]  /*6000*/  IMAD R39, R39, 0x100000, R0 ;  /* 0x0010000027277824 */ /* 0x000fe200078e0200 */
[----:B------:R-:W-:Y:S01]  /*6010*/  P2R R61, PR, RZ, 0x20 ;  /* 0x00000020ff3d7803 */ /* 0x000fe20000000000 */
[----:B------:R2:W4:Y:S01]  /*6020*/  SYNCS.PHASECHK.TRANS64.TRYWAIT P0, [R98+URZ+0xb0], R3 ;  /* 0x0000b003620075a7 */ /* 0x00052200080011ff */
[----:B-1----:R-:W-:Y:S01]  /*6030*/  @P6 SEL R60, RZ, 0x1, !P1 ;  /* 0x00000001ff3c6807 */ /* 0x002fe20004800000 */
[----:B--2---:R-:W-:Y:S06]  /*6040*/  @!P6 BRA `(.L_x_98) ;  /* 0x000000000068e947 */ /* 0x004fec0003800000 */
[C---:B------:R-:W-:Y:S01]  /*6050*/  @P5 IMAD R5, R93.reuse, 0x2, R99 ;  /* 0x000000025d055824 */ /* 0x040fe200078e0263 */
[----:B------:R-:W-:Y:S01]  /*6060*/  ISETP.NE.AND P1, PT, R60, RZ, PT ;  /* 0x000000ff3c00720c */ /* 0x000fe20003f25270 */
[----:B------:R-:W-:Y:S01]  /*6070*/  @P5 IMAD R2, R93, 0x2, R97 ;  /* 0x000000025d025824 */ /* 0x000fe200078e0261 */
[----:B------:R-:W-:Y:S01]  /*6080*/  BSSY B0, `(.L_x_99) ;  /* 0x000000e000007945 */ /* 0x000fe20003800000 */
[----:B------:R-:W-:Y:S01]  /*6090*/  IMAD.MOV.U32 R74, RZ, RZ, RZ ;  /* 0x000000ffff4a7224 */ /* 0x000fe200078e00ff */
[----:B------:R-:W-:Y:S01]  /*60a0*/  CS2R R66, SRZ ;  /* 0x0000000000427805 */ /* 0x000fe2000001ff00 */
[----:B------:R-:W-:Y:S01]  /*60b0*/  @P5 IMAD.IADD R4, R92, 0x1, R5 ;  /* 0x000000015c045824 */ /* 0x000fe200078e0205 */
[----:B------:R-:W-:Y:S02]  /*60c0*/  CS2R R64, SRZ ;  /* 0x0000000000407805 */ /* 0x000fe4000001ff00 */
[----:B------:R-:W-:Y:S02]  /*60d0*/  CS2R R72, SRZ ;  /* 0x0000000000487805 */ /* 0x000fe4000001ff00 */
[----:B------:R-:W-:Y:S02]  /*60e0*/  CS2R R50, SRZ ;  /* 0x0000000000327805 */ /* 0x000fe4000001ff00 */
[----:B------:R-:W-:Y:S02]  /*60f0*/  CS2R R48, SRZ ;  /* 0x0000000000307805 */ /* 0x000fe4000001ff00 */
[----:B------:R-:W-:Y:S02]  /*6100*/  CS2R R58, SRZ ;  /* 0x00000000003a7805 */ /* 0x000fe4000001ff00 */
[----:B------:R-:W-:Y:S01]  /*6110*/  CS2R R56, SRZ ;  /* 0x0000000000387805 */ /* 0x000fe2000001ff00 */
[----:B------:R-:W-:Y:S06]  /*6120*/  @P1 BRA `(.L_x_100) ;  /* 0x00000000000c1947 */ /* 0x000fec0003800000 */
[----:B------:R-:W-:Y:S04]  /*6130*/  SHF.L.U32 R5, R91, 0x1f, RZ ;  /* 0x0000001f5b057819 */ /* 0x000fe800000006ff */
[----:B------:R-:W1:Y:S02]  /*6140*/  SYNCS.PHASECHK.TRANS64.TRYWAIT P1, [UR44+0x40], R5 ;  /* 0x00004005ff0075a7 */ /* 0x000e64000802112c */
[----:B-1----:R-:W-:Y:S05]  /*6150*/  @!P1 BRA `(.L_x_101) ;  /* 0x0000003c00989947 */ /* 0x002fea0003800000 */
.L_x_100:
[----:B------:R-:W-:Y:S05]  /*6160*/  BSYNC B0 ;  /* 0x0000000000007941 */ /* 0x000fea0003800000 */
.L_x_99:
[----:B------:R-:W-:Y:S01]  /*6170*/  ISETP.NE.AND P1, PT, R61, RZ, PT ;  /* 0x000000ff3d00720c */ /* 0x000fe20003f25270 */
[----:B------:R-:W-:Y:S11]  /*6180*/  HFMA2 R46, -RZ, RZ, 0, 5.9604644775390625e-08 ;  /* 0x00000001ff2e7431 */ /* 0x000ff600000001ff */
[----:B------:R-:W-:Y:S01]  /*6190*/  @!UPT UIADD3 URZ, UPT, UPT, URZ, URZ, URZ ;  /* 0x000000fffffff290 */ /* 0x000fe2000fffe0ff */
[----:B------:R-:W-:Y:S05]  /*61a0*/  @P1 WARPSYNC.ALL ;  /* 0x0000000000001948 */ /* 0x000fea0003800000 */
[----:B------:R2:W1:Y:S04]  /*61b0*/  @P1 LDSM.16.M88.4 R64, [R2+0x400] ;  /* 0x000400000240183b */ /* 0x0004680000000200 */
[----:B------:R2:W1:Y:S04]  /*61c0*/  @P1 LDSM.16.M88.4 R72, [R4] ;  /* 0x000000000448183b */ /* 0x0004680000000200 */
[----:B------:R2:W1:Y:S04]  /*61d0*/  @P1 LDSM.16.M88.4 R48, [R47+UR44+0x400] ;  /* 0x0004002c2f30183b */ /* 0x0004680008000200 */
[----:B------:R2:W1:Y:S02]  /*61e0*/  @P1 LDSM.16.M88.4 R56, [R96+0x400] ;  /* 0x000400006038183b */ /* 0x0004640000000200 */
.L_x_98:
[----:B------:R-:W-:Y:S05]  /*61f0*/  BSYNC B1 ;  /* 0x0000000000017941 */ /* 0x000fea0003800000 */
.L_x_97:
[----:B-1----:R-:W-:Y:S04]  /*6200*/  SHF.R.U32.HI R5, RZ, 0x15, R39 ;  /* 0x00000015ff057819 */ /* 0x002fe80000011627 */
[----:B------:R-:W-:Y:S01]  /*6210*/  LOP3.LUT P1, RZ, R5, 0x3, R82, 0x48, !PT ;  /* 0x0000000305ff7812 */ /* 0x000fe20007824852 */
[----:B------:R-:W-:Y:S01]  /*6220*/  @!UPT UIADD3 URZ, UPT, UPT, URZ, URZ, URZ ;  /* 0x000000fffffff290 */ /* 0x000fe2000fffe0ff */
[----:B----4-:R-:W-:Y:S11]  /*6230*/  @P0 BRA `(.L_x_102) ;  /* 0x0000000000080947 */ /* 0x010ff60003800000 */
[----:B------:R-:W1:Y:S02]  /*6240*/  SYNCS.PHASECHK.TRANS64.TRYWAIT P0, [R98+URZ+0xb0], R3 ;  /* 0x0000b003620075a7 */ /* 0x000e6400080011ff */
[----:B-1----:R-:W-:Y:S05]  /*6250*/  @!P0 BRA `(.L_x_103) ;  /* 0x0000003c00708947 */ /* 0x002fea0003800000 */
.L_x_102:
[----:B------:R-:W-:Y:S05]  /*6260*/  @!P1 BRA `(.L_x_104) ;  /* 0x0000000000409947 */ /* 0x000fea0003800000 */
[----:B------:R-:W4:Y:S01]  /*6270*/  LDCU.64 UR8, c[0x4][0x70] ;  /* 0x01000e00ff0877ac */ /* 0x000f220008000a00 */
[----:B-1----:R-:W-:Y:S01]  /*6280*/  MOV R3, 0x0 ;  /* 0x0000000000037802 */ /* 0x002fe20000000f00 */
[----:B------:R-:W-:Y:S02]  /*6290*/  HFMA2 R12, -RZ, RZ, 0, 5.9604644775390625e-08 ;  /* 0x00000001ff0c7431 */ /* 0x000fe400000001ff */
[----:B------:R-:W-:Y:S02]  /*62a0*/  IMAD.MOV.U32 R8, RZ, RZ, 0x192 ;  /* 0x00000192ff087424 */ /* 0x000fe400078e00ff */
[----:B------:R-:W-:Y:S01]  /*62b0*/  IMAD.MOV.U32 R13, RZ, RZ, RZ ;  /* 0x000000ffff0d7224 */ /* 0x000fe200078e00ff */
[----:B------:R-:W1:Y:S01]  /*62c0*/  LDCU.64 UR6, c[0x4][0x78] ;  /* 0x01000f00ff0677ac */ /* 0x000e620008000a00 */
[----:B--2---:R-:W2:Y:S01]  /*62d0*/  LDC.64 R2, c[0x4][R3] ;  /* 0x0100000003027b82 */ /* 0x004ea20000000a00 */
[----:B------:R-:W5:Y:S01]  /*62e0*/  LDCU.64 UR4, c[0x4][0x10] ;  /* 0x01000200ff0477ac */ /* 0x000f620008000a00 */
[----:B----4-:R-:W-:Y:S01]  /*62f0*/  MOV R5, UR9 ;  /* 0x0000000900057c02 */ /* 0x010fe20008000f00 */
[----:B------:R-:W-:Y:S01]  /*6300*/  IMAD.U32 R4, RZ, RZ, UR8 ;  /* 0x00000008ff047e24 */ /* 0x000fe2000f8e00ff */
[----:B-1----:R-:W-:Y:S01]  /*6310*/  MOV R7, UR7 ;  /* 0x0000000700077c02 */ /* 0x002fe20008000f00 */
[----:B------:R-:W-:Y:S01]  /*6320*/  IMAD.U32 R6, RZ, RZ, UR6 ;  /* 0x00000006ff067e24 */ /* 0x000fe2000f8e00ff */
[----:B-----5:R-:W-:Y:S01]  /*6330*/  MOV R11, UR5 ;  /* 0x00000005000b7c02 */ /* 0x020fe20008000f00 */
[----:B------:R-:W-:Y:S02]  /*6340*/  IMAD.U32 R10, RZ, RZ, UR4 ;  /* 0x00000004ff0a7e24 */ /* 0x000fe4000f8e00ff */
[----:B------:R-:W-:Y:S07]  /*6350*/  LEPC R20, `(.L_x_104) ;  /* 0x000000001014794e */ /* 0x000fee0000000000 */
[----:B--23--:R-:W-:Y:S05]  /*6360*/  CALL.ABS.NOINC R2 ;  /* 0x0000000002007343 */ /* 0x00cfea0003c00000 */
.L_x_104:
[----:B------:R-:W-:Y:S05]  /*6370*/  WARPSYNC.ALL ;  /* 0x0000000000007948 */ /* 0x000fea0003800000 */
[----:B------:R-:W-:Y:S01]  /*6380*/  R2UR UR4, R39 ;  /* 0x00000000270472ca */ /* 0x000fe200000e0000 */
[--C-:B------:R-:W-:Y:S01]  /*6390*/  HADD2.F32 R40, -RZ, R48.reuse.H0_H0 ;  /* 0x20000030ff287230 */ /* 0x100fe20000004100 */
[----:B------:R-:W-:Y:S01]  /*63a0*/  SHF.L.U32 R62, R93, 0x1, RZ ;  /* 0x000000015d3e7819 */ /* 0x000fe200000006ff */
[----:B------:R-:W-:Y:S01]  /*63b0*/  HADD2.F32 R43, -RZ, R48.H1_H1 ;  /* 0x30000030ff2b7230 */ /* 0x000fe20000004100 */
[----:B------:R-:W-:Y:S01]  /*63c0*/  ISETP.NE.AND P0, PT, R94, RZ, PT ;  /* 0x000000ff5e00720c */ /* 0x000fe20003f05270 */
[----:B------:R-:W-:Y:S01]  /*63d0*/  HADD2.F32 R42, -RZ, R49.H0_H0 ;  /* 0x20000031ff2a7230 */ /* 0x000fe20000004100 */
[----:B------:R-:W-:Y:S01]  /*63e0*/  IADD3 R99, PT, PT, R99, R62, RZ ;  /* 0x0000003e63637210 */ /* 0x000fe20007ffe0ff */
[----:B------:R-:W-:Y:S01]  /*63f0*/  HADD2.F32 R45, -RZ, R51.H0_H0 ;  /* 0x20000033ff2d7230 */ /* 0x000fe20000004100 */
[----:B------:R-:W-:Y:S02]  /*6400*/  BSSY.RECONVERGENT B0, `(.L_x_105) ;  /* 0x0000085000007945 */ /* 0x000fe40003800200 */
[----:B------:R-:W-:Y:S03]  /*6410*/  IADD3 R100, PT, PT, R92, R99, RZ ;  /* 0x000000635c647210 */ /* 0x000fe60007ffe0ff */
[----:B--2---:R-:W3:Y:S02]  /*6420*/  LDTM.16dp256bit.x8 R4, tmem[UR4] ;  /* 0x00000004000479ee */ /* 0x004ee400081a0000 */
[C---:B---3--:R-:W-:Y:S01]  /*6430*/  FMUL R0, R38.reuse, R4 ;  /* 0x0000000426007220 */ /* 0x048fe20000400000 */
[C---:B------:R-:W-:Y:S01]  /*6440*/  FMUL R2, R38.reuse, R5 ;  /* 0x0000000526027220 */ /* 0x040fe20000400000 */
[C---:B-1----:R-:W-:Y:S01]  /*6450*/  FMUL R3, R38.reuse, R6 ;  /* 0x0000000626037220 */ /* 0x042fe20000400000 */
[C---:B------:R-:W-:Y:S01]  /*6460*/  FMUL R7, R38.reuse, R7 ;  /* 0x0000000726077220 */ /* 0x040fe20000400000 */
[C---:B------:R-:W-:Y:S01]  /*6470*/  FFMA R0, R41.reuse, R40, R0 ;  /* 0x0000002829007223 */ /* 0x040fe20000000000 */
[----:B------:R-:W-:Y:S02]  /*6480*/  HADD2.F32 R40, -RZ, R49.H1_H1 ;  /* 0x30000031ff287230 */ /* 0x000fe40000004100 */
[C---:B------:R-:W-:Y:S01]  /*6490*/  FFMA R2, R41.reuse, R43, R2 ;  /* 0x0000002b29027223 */ /* 0x040fe20000000002 */
[C---:B------:R-:W-:Y:S01]  /*64a0*/  FFMA R3, R41.reuse, R42, R3 ;  /* 0x0000002a29037223 */ /* 0x040fe20000000003 */
[--C-:B------:R-:W-:Y:S02]  /*64b0*/  HADD2.F32 R43, -RZ, R50.reuse.H0_H0 ;  /* 0x20000032ff2b7230 */ /* 0x100fe40000004100 */
[----:B------:R-:W-:Y:S01]  /*64c0*/  FMUL R4, R38, R8 ;  /* 0x0000000826047220 */ /* 0x000fe20000400000 */
[----:B------:R-:W-:Y:S01]  /*64d0*/  HADD2.F32 R42, -RZ, R50.H1_H1 ;  /* 0x30000032ff2a7230 */ /* 0x000fe20000004100 */
[----:B------:R-:W-:Y:S01]  /*64e0*/  F2FP.F16.F32.PACK_AB R52, R2, R0 ;  /* 0x000000000234723e */ /* 0x000fe200000000ff */
[C---:B------:R-:W-:Y:S01]  /*64f0*/  FFMA R7, R41.reuse, R40, R7 ;  /* 0x0000002829077223 */ /* 0x040fe20000000007 */
[----:B------:R-:W-:Y:S01]  /*6500*/  FFMA R4, R41, R43, R4 ;  /* 0x0000002b29047223 */ /* 0x000fe20000000004 */
[C---:B------:R-:W-:Y:S01]  /*6510*/  FMUL R5, R38.reuse, R9 ;  /* 0x0000000926057220 */ /* 0x040fe20000400000 */
[C---:B------:R-:W-:Y:S01]  /*6520*/  FMUL R6, R38.reuse, R10 ;  /* 0x0000000a26067220 */ /* 0x040fe20000400000 */
[----:B------:R-:W-:Y:S01]  /*6530*/  HADD2.F32 R40, -RZ, R51.H1_H1 ;  /* 0x30000033ff287230 */ /* 0x000fe20000004100 */
[----:B------:R-:W-:Y:S01]  /*6540*/  F2FP.F16.F32.PACK_AB R53, R7, R3 ;  /* 0x000000030735723e */ /* 0x000fe200000000ff */
[C---:B------:R-:W-:Y:S01]  /*6550*/  FFMA R5, R41.reuse, R42, R5 ;  /* 0x0000002a29057223 */ /* 0x040fe20000000005 */
[----:B------:R-:W-:Y:S01]  /*6560*/  FFMA R6, R41, R45, R6 ;  /* 0x0000002d29067223 */ /* 0x000fe20000000006 */
[C---:B------:R-:W-:Y:S01]  /*6570*/  FMUL R11, R38.reuse, R11 ;  /* 0x0000000b260b7220 */ /* 0x040fe20000400000 */
[--C-:B------:R-:W-:Y:S02]  /*6580*/  HADD2.F32 R43, -RZ, R56.reuse.H0_H0 ;  /* 0x20000038ff2b7230 */ /* 0x100fe40000004100 */
[C---:B------:R-:W-:Y:S01]  /*6590*/  FMUL R8, R38.reuse, R12 ;  /* 0x0000000c26087220 */ /* 0x040fe20000400000 */
[----:B------:R-:W-:Y:S01]  /*65a0*/  F2FP.F16.F32.PACK_AB R54, R5, R4 ;  /* 0x000000040536723e */ /* 0x000fe200000000ff */
[C---:B------:R-:W-:Y:S01]  /*65b0*/  FFMA R11, R41.reuse, R40, R11 ;  /* 0x00000028290b7223 */ /* 0x040fe2000000000b */
[----:B------:R-:W-:Y:S02]  /*65c0*/  HADD2.F32 R40, -RZ, R56.H1_H1 ;  /* 0x30000038ff287230 */ /* 0x000fe40000004100 */
[----:B------:R-:W-:Y:S01]  /*65d0*/  FFMA R8, R41, R43, R8 ;  /* 0x0000002b29087223 */ /* 0x000fe20000000008 */
[C---:B------:R-:W-:Y:S01]  /*65e0*/  FMUL R9, R38.reuse, R13 ;  /* 0x0000000d26097220 */ /* 0x040fe20000400000 */
[--C-:B------:R-:W-:Y:S01]  /*65f0*/  HADD2.F32 R45, -RZ, R57.reuse.H0_H0 ;  /* 0x20000039ff2d7230 */ /* 0x100fe20000004100 */
[----:B------:R-:W-:Y:S01]  /*6600*/  F2FP.F16.F32.PACK_AB R55, R11, R6 ;  /* 0x000000060b37723e */ /* 0x000fe200000000ff */
[C---:B------:R-:W-:Y:S01]  /*6610*/  FMUL R10, R38.reuse, R14 ;  /* 0x0000000e260a7220 */ /* 0x040fe20000400000 */
[----:B------:R-:W-:Y:S02]  /*6620*/  HADD2.F32 R42, -RZ, R57.H1_H1 ;  /* 0x30000039ff2a7230 */ /* 0x000fe40000004100 */
[C---:B------:R-:W-:Y:S01]  /*6630*/  FFMA R9, R41.reuse, R40, R9 ;  /* 0x0000002829097223 */ /* 0x040fe20000000009 */
[C---:B------:R-:W-:Y:S01]  /*6640*/  FMUL R15, R38.reuse, R15 ;  /* 0x0000000f260f7220 */ /* 0x040fe20000400000 */
[----:B------:R1:W-:Y:S01]  /*6650*/  STSM.16.M88.4 [R97+0x400], R52 ;  /* 0x0004003461007844 */ /* 0x0003e20000000200 */
[----:B------:R-:W-:Y:S01]  /*6660*/  FFMA R10, R41, R45, R10 ;  /* 0x0000002d290a7223 */ /* 0x000fe2000000000a */
[--C-:B------:R-:W-:Y:S01]  /*6670*/  HADD2.F32 R40, -RZ, R58.reuse.H0_H0 ;  /* 0x2000003aff287230 */ /* 0x100fe20000004100 */
[----:B------:R-:W-:Y:S01]  /*6680*/  F2FP.F16.F32.PACK_AB R68, R9, R8 ;  /* 0x000000080944723e */ /* 0x000fe200000000ff */
[----:B------:R-:W-:Y:S01]  /*6690*/  FFMA R15, R41, R42, R15 ;  /* 0x0000002a290f7223 */ /* 0x000fe2000000000f */
[C---:B------:R-:W-:Y:S01]  /*66a0*/  FMUL R12, R38.reuse, R16 ;  /* 0x00000010260c7220 */ /* 0x040fe20000400000 */
[----:B------:R-:W-:Y:S02]  /*66b0*/  HADD2.F32 R42, -RZ, R58.H1_H1 ;  /* 0x3000003aff2a7230 */ /* 0x000fe40000004100 */
[C---:B------:R-:W-:Y:S01]  /*66c0*/  FMUL R13, R38.reuse, R17 ;  /* 0x00000011260d7220 */ /* 0x040fe20000400000 */
[--C-:B------:R-:W-:Y:S01]  /*66d0*/  HADD2.F32 R43, -RZ, R59.reuse.H0_H0 ;  /* 0x2000003bff2b7230 */ /* 0x100fe20000004100 */
[----:B------:R-:W-:Y:S01]  /*66e0*/  F2FP.F16.F32.PACK_AB R69, R15, R10 ;  /* 0x0000000a0f45723e */ /* 0x000fe200000000ff */
[C---:B------:R-:W-:Y:S01]  /*66f0*/  FFMA R12, R41.reuse, R40, R12 ;  /* 0x00000028290c7223 */ /* 0x040fe2000000000c */
[----:B------:R-:W-:Y:S01]  /*6700*/  FFMA R13, R41, R42, R13 ;  /* 0x0000002a290d7223 */ /* 0x000fe2000000000d */
[C---:B------:R-:W-:Y:S01]  /*6710*/  FMUL R14, R38.reuse, R18 ;  /* 0x00000012260e7220 */ /* 0x040fe20000400000 */
[----:B------:R-:W-:Y:S02]  /*6720*/  HADD2.F32 R40, -RZ, R59.H1_H1 ;  /* 0x3000003bff287230 */ /* 0x000fe40000004100 */
[C---:B------:R-:W-:Y:S01]  /*6730*/  FMUL R19, R38.reuse, R19 ;  /* 0x0000001326137220 */ /* 0x040fe20000400000 */
[C---:B------:R-:W-:Y:S01]  /*6740*/  FMUL R16, R38.reuse, R20 ;  /* 0x0000001426107220 */ /* 0x040fe20000400000 */
[----:B------:R-:W-:Y:S01]  /*6750*/  F2FP.F16.F32.PACK_AB R70, R13, R12 ;  /* 0x0000000c0d46723e */ /* 0x000fe200000000ff */
[C---:B------:R-:W-:Y:S01]  /*6760*/  FFMA R14, R41.reuse, R43, R14 ;  /* 0x0000002b290e7223 */ /* 0x040fe2000000000e */
[--C-:B------:R-:W-:Y:S02]  /*6770*/  HADD2.F32 R43, -RZ, R64.reuse.H0_H0 ;  /* 0x20000040ff2b7230 */ /* 0x100fe40000004100 */
[C---:B------:R-:W-:Y:S01]  /*6780*/  FFMA R19, R41.reuse, R40, R19 ;  /* 0x0000002829137223 */ /* 0x040fe20000000013 */
[----:B------:R-:W-:Y:S02]  /*6790*/  HADD2.F32 R42, -RZ, R64.H1_H1 ;  /* 0x30000040ff2a7230 */ /* 0x000fe40000004100 */
[C---:B------:R-:W-:Y:S01]  /*67a0*/  FMUL R17, R38.reuse, R21 ;  /* 0x0000001526117220 */ /* 0x040fe20000400000 */
[--C-:B------:R-:W-:Y:S02]  /*67b0*/  HADD2.F32 R45, -RZ, R65.reuse.H0_H0 ;  /* 0x20000041ff2d7230 */ /* 0x100fe40000004100 */
[----:B------:R-:W-:Y:S01]  /*67c0*/  FFMA R16, R41, R43, R16 ;  /* 0x0000002b29107223 */ /* 0x000fe20000000010 */
[----:B------:R-:W-:Y:S01]  /*67d0*/  F2FP.F16.F32.PACK_AB R71, R19, R14 ;  /* 0x0000000e1347723e */ /* 0x000fe200000000ff */
[----:B------:R-:W-:Y:S01]  /*67e0*/  FFMA R17, R41, R42, R17 ;  /* 0x0000002a29117223 */ /* 0x000fe20000000011 */
[C---:B------:R-:W-:Y:S01]  /*67f0*/  FMUL R18, R38.reuse, R22 ;  /* 0x0000001626127220 */ /* 0x040fe20000400000 */
[----:B------:R-:W-:Y:S02]  /*6800*/  HADD2.F32 R40, -RZ, R65.H1_H1 ;  /* 0x30000041ff287230 */ /* 0x000fe40000004100 */
[C---:B------:R-:W-:Y:S01]  /*6810*/  FMUL R23, R38.reuse, R23 ;  /* 0x0000001726177220 */ /* 0x040fe20000400000 */
[----:B------:R1:W-:Y:S01]  /*6820*/  STSM.16.M88.4 [R96+0x400], R68 ;  /* 0x0004004460007844 */ /* 0x0003e20000000200 */
[----:B------:R-:W-:Y:S01]  /*6830*/  F2FP.F16.F32.PACK_AB R104, R17, R16 ;  /* 0x000000101168723e */ /* 0x000fe200000000ff */
[C---:B------:R-:W-:Y:S01]  /*6840*/  FFMA R18, R41.reuse, R45, R18 ;  /* 0x0000002d29127223 */ /* 0x040fe20000000012 */
[----:B------:R-:W-:Y:S01]  /*6850*/  FFMA R23, R41, R40, R23 ;  /* 0x0000002829177223 */ /* 0x000fe20000000017 */
[--C-:B------:R-:W-:Y:S02]  /*6860*/  HADD2.F32 R43, -RZ, R66.reuse.H0_H0 ;  /* 0x20000042ff2b7230 */ /* 0x100fe40000004100 */
[C---:B------:R-:W-:Y:S01]  /*6870*/  FMUL R20, R38.reuse, R24 ;  /* 0x0000001826147220 */ /* 0x040fe20000400000 */
[----:B------:R-:W-:Y:S02]  /*6880*/  HADD2.F32 R40, -RZ, R66.H1_H1 ;  /* 0x30000042ff287230 */ /* 0x000fe40000004100 */
[C---:B------:R-:W-:Y:S01]  /*6890*/  FMUL R21, R38.reuse, R25 ;  /* 0x0000001926157220 */ /* 0x040fe20000400000 */
[--C-:B------:R-:W-:Y:S01]  /*68a0*/  HADD2.F32 R45, -RZ, R67.reuse.H0_H0 ;  /* 0x20000043ff2d7230 */ /* 0x100fe20000004100 */
[----:B------:R-:W-:Y:S01]  /*68b0*/  F2FP.F16.F32.PACK_AB R105, R23, R18 ;  /* 0x000000121769723e */ /* 0x000fe200000000ff */
[C---:B------:R-:W-:Y:S01]  /*68c0*/  FFMA R20, R41.reuse, R43, R20 ;  /* 0x0000002b29147223 */ /* 0x040fe20000000014 */
[C---:B------:R-:W-:Y:S01]  /*68d0*/  FFMA R21, R41.reuse, R40, R21 ;  /* 0x0000002829157223 */ /* 0x040fe20000000015 */
[C---:B------:R-:W-:Y:S01]  /*68e0*/  FMUL R22, R38.reuse, R26 ;  /* 0x0000001a26167220 */ /* 0x040fe20000400000 */
[----:B------:R-:W-:Y:S02]  /*68f0*/  HADD2.F32 R42, -RZ, R67.H1_H1 ;  /* 0x30000043ff2a7230 */ /* 0x000fe40000004100 */
[C---:B------:R-:W-:Y:S01]  /*6900*/  FMUL R27, R38.reuse, R27 ;  /* 0x0000001b261b7220 */ /* 0x040fe20000400000 */
[--C-:B------:R-:W-:Y:S02]  /*6910*/  HADD2.F32 R40, -RZ, R72.reuse.H0_H0 ;  /* 0x20000048ff287230 */ /* 0x100fe40000004100 */
[C---:B------:R-:W-:Y:S01]  /*6920*/  FFMA R22, R41.reuse, R45, R22 ;  /* 0x0000002d29167223 */ /* 0x040fe20000000016 */
[C---:B------:R-:W-:Y:S01]  /*6930*/  FMUL R24, R38.reuse, R28 ;  /* 0x0000001c26187220 */ /* 0x040fe20000400000 */
[C---:B------:R-:W-:Y:S01]  /*6940*/  FFMA R27, R41.reuse, R42, R27 ;  /* 0x0000002a291b7223 */ /* 0x040fe2000000001b */
[----:B------:R-:W-:Y:S02]  /*6950*/  HADD2.F32 R42, -RZ, R72.H1_H1 ;  /* 0x30000048ff2a7230 */ /* 0x000fe40000004100 */
[C---:B------:R-:W-:Y:S01]  /*6960*/  FMUL R25, R38.reuse, R29 ;  /* 0x0000001d26197220 */ /* 0x040fe20000400000 */
[--C-:B------:R-:W-:Y:S02]  /*6970*/  HADD2.F32 R43, -RZ, R73.reuse.H0_H0 ;  /* 0x20000049ff2b7230 */ /* 0x100fe40000004100 */
[C---:B------:R-:W-:Y:S01]  /*6980*/  FMUL R26, R38.reuse, R30 ;  /* 0x0000001e261a7220 */ /* 0x040fe20000400000 */
[C---:B------:R-:W-:Y:S01]  /*6990*/  FFMA R24, R41.reuse, R40, R24 ;  /* 0x0000002829187223 */ /* 0x040fe20000000018 */
[----:B------:R-:W-:Y:S02]  /*69a0*/  HADD2.F32 R40, -RZ, R73.H1_H1 ;  /* 0x30000049ff287230 */ /* 0x000fe40000004100 */
[C---:B------:R-:W-:Y:S01]  /*69b0*/  FFMA R25, R41.reuse, R42, R25 ;  /* 0x0000002a29197223 */ /* 0x040fe20000000019 */
[C---:B------:R-:W-:Y:S01]  /*69c0*/  FMUL R31, R38.reuse, R31 ;  /* 0x0000001f261f7220 */ /* 0x040fe20000400000 */
[C---:B------:R-:W-:Y:S01]  /*69d0*/  FFMA R26, R41.reuse, R43, R26 ;  /* 0x0000002b291a7223 */ /* 0x040fe2000000001a */
[--C-:B------:R-:W-:Y:S02]  /*69e0*/  HADD2.F32 R43, -RZ, R74.reuse.H0_H0 ;  /* 0x2000004aff2b7230 */ /* 0x100fe40000004100 */
[C---:B------:R-:W-:Y:S01]  /*69f0*/  FMUL R28, R38.reuse, R32 ;  /* 0x00000020261c7220 */ /* 0x040fe20000400000 */
[----:B------:R-:W-:Y:S02]  /*6a00*/  HADD2.F32 R42, -RZ, R74.H1_H1 ;  /* 0x3000004aff2a7230 */ /* 0x000fe40000004100 */
[C---:B------:R-:W-:Y:S01]  /*6a10*/  FFMA R31, R41.reuse, R40, R31 ;  /* 0x00000028291f7223 */ /* 0x040fe2000000001f */
[C---:B------:R-:W-:Y:S01]  /*6a20*/  FMUL R29, R38.reuse, R33 ;  /* 0x00000021261d7220 */ /* 0x040fe20000400000 */
[--C-:B------:R-:W-:Y:S02]  /*6a30*/  HADD2.F32 R45, -RZ, R75.reuse.H0_H0 ;  /* 0x2000004bff2d7230 */ /* 0x100fe40000004100 */
[C---:B------:R-:W-:Y:S01]  /*6a40*/  FMUL R30, R38.reuse, R34 ;  /* 0x00000022261e7220 */ /* 0x040fe20000400000 */
[----:B------:R-:W-:Y:S02]  /*6a50*/  HADD2.F32 R40, -RZ, R75.H1_H1 ;  /* 0x3000004bff287230 */ /* 0x000fe40000004100 */
[----:B------:R-:W-:Y:S01]  /*6a60*/  FMUL R35, R38, R35 ;  /* 0x0000002326237220 */ /* 0x000fe20000400000 */
[C---:B------:R-:W-:Y:S01]  /*6a70*/  FFMA R28, R41.reuse, R43, R28 ;  /* 0x0000002b291c7223 */ /* 0x040fe2000000001c */
[C---:B------:R-:W-:Y:S01]  /*6a80*/  FFMA R29, R41.reuse, R42, R29 ;  /* 0x0000002a291d7223 */ /* 0x040fe2000000001d */
[C---:B------:R-:W-:Y:S01]  /*6a90*/  FFMA R30, R41.reuse, R45, R30 ;  /* 0x0000002d291e7223 */ /* 0x040fe2000000001e */
[----:B------:R-:W-:Y:S01]  /*6aa0*/  FFMA R35, R41, R40, R35 ;  /* 0x0000002829237223 */ /* 0x000fe20000000023 */
[----:B------:R-:W-:Y:S02]  /*6ab0*/  F2FP.F16.F32.PACK_AB R106, R21, R20 ;  /* 0x00000014156a723e */ /* 0x000fe400000000ff */
[----:B------:R-:W-:Y:S02]  /*6ac0*/  F2FP.F16.F32.PACK_AB R107, R27, R22 ;  /* 0x000000161b6b723e */ /* 0x000fe400000000ff */
[----:B------:R-:W-:Y:S02]  /*6ad0*/  F2FP.F16.F32.PACK_AB R108, R25, R24 ;  /* 0x00000018196c723e */ /* 0x000fe400000000ff */
[----:B------:R-:W-:Y:S01]  /*6ae0*/  F2FP.F16.F32.PACK_AB R109, R31, R26 ;  /* 0x0000001a1f6d723e */ /* 0x000fe200000000ff */
[----:B------:R1:W-:Y:S01]  /*6af0*/  STSM.16.M88.4 [R99], R104 ;  /* 0x0000006863007844 */ /* 0x0003e20000000200 */
[----:B------:R-:W-:Y:S02]  /*6b00*/  F2FP.F16.F32.PACK_AB R110, R29, R28 ;  /* 0x0000001c1d6e723e */ /* 0x000fe400000000ff */
[----:B------:R-:W-:Y:S05]  /*6b10*/  F2FP.F16.F32.PACK_AB R111, R35, R30 ;  /* 0x0000001e236f723e */ /* 0x000fea00000000ff */
[----:B------:R1:W-:Y:S01]  /*6b20*/  STSM.16.M88.4 [R100], R108 ;  /* 0x0000006c64007844 */ /* 0x0003e20000000200 */
[----:B------:R-:W-:Y:S01]  /*6b30*/  @!PT LDS RZ, [RZ] ;  /* 0x00000000fffff984 */ /* 0x000fe20000000800 */
[----:B------:R-:W-:Y:S01]  /*6b40*/  @!PT LDS RZ, [RZ] ;  /* 0x00000000fffff984 */ /* 0x000fe20000000800 */
[----:B------:R-:W-:Y:S01]  /*6b50*/  @!PT LDS RZ, [RZ] ;  /* 0x00000000fffff984 */ /* 0x000fe20000000800 */
[----:B------:R-:W-:Y:S01]  /*6b60*/  @!PT LDS RZ, [RZ] ;  /* 0x00000000fffff984 */ /* 0x000fe20000000800 */
[----:B------:R2:W-:Y:S07]  /*6b70*/  MEMBAR.ALL.CTA ;  /* 0x0000000000007992 */ /* 0x0005ee0000008000 */
[----:B--2---:R-:W2:Y:S02]  /*6b80*/  FENCE.VIEW.ASYNC.S ;  /* 0x00000000000073c6 */ /* 0x004ea40000000000 */
[----:B--2---:R-:W-:Y:S06]  /*6b90*/  BAR.SYNC.DEFER_BLOCKING 0x1, 0x80 ;  /* 0x0042000000007b1d */ /* 0x004fec0000010000 */
[----:B------:R-:W-:Y:S05]  /*6ba0*/  @P0 BRA `(.L_x_106) ;  /* 0x0000000000280947 */ /* 0x000fea0003800000 */
[----:B------:R-:W2:Y:S01]  /*6bb0*/  LDCU.64 UR6, c[0x0][0x348] ;  /* 0x00006900ff0677ac */ /* 0x000ea20008000a00 */
[----:B------:R-:W-:Y:S01]  /*6bc0*/  UIADD3 UR4, UPT, UPT, UR44, 0x400, URZ ;  /* 0x000004002c047890 */ /* 0x000fe2000fffe0ff */
[----:B------:R-:W-:Y:S05]  /*6bd0*/  UMOV UR51, UR36 ;  /* 0x0000002400337c82 */ /* 0x000fea0008000000 */
[----:B------:R-:W-:Y:S04]  /*6be0*/  MOV R86, UR4 ;  /* 0x0000000400567c02 */ /* 0x000fe80008000f00 */
[----:B------:R-:W-:Y:S01]  /*6bf0*/  R2UR UR48, R86 ;  /* 0x00000000563072ca */ /* 0x000fe200000e0000 */
[----:B--2---:R-:W-:Y:S04]  /*6c00*/  UIADD3 UR4, UP0, UPT, UR6, 0x680, URZ ;  /* 0x0000068006047890 */ /* 0x004fe8000ff1e0ff */
[----:B------:R-:W-:Y:S09]  /*6c10*/  UIADD3.X UR5, UPT, UPT, URZ, UR7, URZ, UP0, !UPT ;  /* 0x00000007ff057290 */ /* 0x000ff200087fe4ff */
[----:B------:R2:W-:Y:S01]  /*6c20*/  UTMASTG.3D [UR48], [UR4] ;  /* 0x00000030040073b5 */ /* 0x0005e20008010000 */
[----:B------:R0:W-:Y:S01]  /*6c30*/  UTMACMDFLUSH ;  /* 0x00000000000079b7 */ /* 0x0001e20000000000 */
[----:B--2---:R-:W-:Y:S04]  /*6c40*/  DEPBAR.LE SB0, 0x1 ;  /* 0x000080400000791a */ /* 0x004fe80000000000 */
.L_x_106:
[----:B------:R-:W-:Y:S05]  /*6c50*/  BSYNC.RECONVERGENT B0 ;  /* 0x0000000000007941 */ /* 0x000fea0003800200 */
.L_x_105:
[----:B------:R-:W-:Y:S01]  /*6c60*/  BAR.SYNC.DEFER_BLOCKING 0x1, 0x80 ;  /* 0x0042000000007b1d */ /* 0x000fe20000010000 */
[----:B------:R-:W-:Y:S01]  /*6c70*/  ISETP.NE.AND P1, PT, R95, RZ, PT ;  /* 0x000000ff5f00720c */ /* 0x000fe20003f25270 */
[----:B------:R-:W-:Y:S01]  /*6c80*/  UISETP.NE.AND UP0, UPT, UR47, URZ, UPT ;  /* 0x000000ff2f00728c */ /* 0x000fe2000bf05270 */
[----:B------:R-:W-:Y:S11]  /*6c90*/  LEA R3, R46, UR44, 0x3 ;  /* 0x0000002c2e037c11 */ /* 0x000ff6000f8e18ff */
[----:B------:R-:W-:Y:S01]  /*6ca0*/  @P1 SHF.L.U32 R4, R91, 0x1f, RZ ;  /* 0x0000001f5b041819 */ /* 0x000fe200000006ff */
[----:B------:R-:W-:Y:S06]  /*6cb0*/  BRA.U !UP0, `(.L_x_107) ;  /* 0x0000000108247547 */ /* 0x000fec000b800000 */
[----:B------:R-:W2:Y:S01]  /*6cc0*/  S2R R0, SR_CgaCtaId ;  /* 0x0000000000007919 */ /* 0x000ea20000008800 */
[----:B------:R-:W-:Y:S01]  /*6cd0*/  IMAD.U32 R2, RZ, RZ, UR46 ;  /* 0x0000002eff027e24 */ /* 0x000fe2000f8e00ff */
[----:B------:R-:W-:Y:S04]  /*6ce0*/  UIADD3 UR4, UPT, UPT, UR46, 0x1, URZ ;  /* 0x000000012e047890 */ /* 0x000fe8000fffe0ff */
[----:B------:R-:W-:Y:S01]  /*6cf0*/  @P1 LEA R2, R2, UR44, 0x3 ;  /* 0x0000002c02021c11 */ /* 0x000fe2000f8e18ff */
[----:B------:R-:W-:Y:S04]  /*6d00*/  UISETP.NE.AND UP0, UPT, UR4, 0x4, UPT ;  /* 0x000000040400788c */ /* 0x000fe8000bf05270 */
[----:B------:R-:W-:Y:S01]  /*6d10*/  @P1 VIADD R5, R2, 0x60 ;  /* 0x0000006002051836 */ /* 0x000fe20000000000 */
[----:B------:R-:W-:Y:S04]  /*6d20*/  USEL UR46, UR4, URZ, UP0 ;  /* 0x000000ff042e7287 */ /* 0x000fe80008000000 */
[----:B--2---:R-:W-:Y:S04]  /*6d30*/  @P1 PRMT R0, R0, 0x654, R5 ;  /* 0x0000065400001816 */ /* 0x004fe80000000005 */
[----:B------:R2:W-:Y:S04]  /*6d40*/  @P1 SYNCS.ARRIVE.TRANS64.RED.A1T0 RZ, [R0+URZ], RZ ;  /* 0x000000ff00ff19a7 */ /* 0x0005e800081004ff */
.L_x_107:
[----:B------:R-:W3:Y:S01]  /*6d50*/  @P1 SYNCS.PHASECHK.TRANS64.TRYWAIT P0, [R3+URZ+0x40], R4 ;  /* 0x00004004030015a7 */ /* 0x000ee200080011ff */
[----:B------:R-:W-:Y:S01]  /*6d60*/  BSSY B1, `(.L_x_108) ;  /* 0x0000017000017945 */ /* 0x000fe20003800000 */
[----:B---3--:R-:W-:Y:S03]  /*6d70*/  @P1 SEL R60, RZ, 0x1, !P0 ;  /* 0x00000001ff3c1807 */ /* 0x008fe60004000000 */
[----:B------:R-:W-:Y:S05]  /*6d80*/  @!P1 BRA `(.L_x_109) ;  /* 0x0000000000509947 */ /* 0x000fea0003800000 */
[----:B------:R-:W-:Y:S01]  /*6d90*/  ISETP.NE.AND P1, PT, R61, RZ, PT ;  /* 0x000000ff3d00720c */ /* 0x000fe20003f25270 */
[----:B------:R-:W-:Y:S01]  /*6da0*/  BSSY B0, `(.L_x_110) ;  /* 0x000000a000007945 */ /* 0x000fe20003800000 */
[----:B------:R-:W-:Y:S11]  /*6db0*/  ISETP.NE.AND P0, PT, R60, RZ, PT ;  /* 0x000000ff3c00720c */ /* 0x000ff60003f05270 */
[----:B------:R-:W-:Y:S04]  /*6dc0*/  @P1 IMAD R4, R46, 0x2000, R47 ;  /* 0x000020002e041824 */ /* 0x000fe800078e022f */
[----:B------:R-:W-:Y:S04]  /*6dd0*/  @P1 VIADD R7, R4, UR44 ;  /* 0x0000002c04071c36 */ /* 0x000fe80008000000 */
[----:B------:R-:W-:Y:S01]  /*6de0*/  @P1 IMAD.IADD R2, R92, 0x1, R7 ;  /* 0x000000015c021824 */ /* 0x000fe200078e0207 */
[----:B------:R-:W-:Y:S01]  /*6df0*/  @P1 IADD3 R5, PT, PT, R62, R7, RZ ;  /* 0x000000073e051210 */ /* 0x000fe20007ffe0ff */
[----:B------:R-:W-:Y:S06]  /*6e00*/  @P0 BRA `(.L_x_111) ;  /* 0x00000000000c0947 */ /* 0x000fec0003800000 */
[----:B--2---:R-:W-:Y:S04]  /*6e10*/  SHF.L.U32 R0, R91, 0x1f, RZ ;  /* 0x0000001f5b007819 */ /* 0x004fe800000006ff */
[----:B------:R-:W2:Y:S02]  /*6e20*/  SYNCS.PHASECHK.TRANS64.TRYWAIT P0, [R3+URZ+0x40], R0 ;  /* 0x00004000030075a7 */ /* 0x000ea400080011ff */
[----:B--2---:R-:W-:Y:S05]  /*6e30*/  @!P0 BRA `(.L_x_112) ;  /* 0x00000030008c8947 */ /* 0x004fea0003800000 */
.L_x_111:
[----:B------:R-:W-:Y:S05]  /*6e40*/  BSYNC B0 ;  /* 0x0000000000007941 */ /* 0x000fea0003800000 */
.L_x_110:
[----:B------:R-:W-:Y:S02]  /*6e50*/  ISETP.NE.AND P0, PT, R61, RZ, PT ;  /* 0x000000ff3d00720c */ /* 0x000fe40003f05270 */
[----:B------:R-:W-:Y:S11]  /*6e60*/  IADD3 R46, PT, PT, R46, 0x1, RZ ;  /* 0x000000012e2e7810 */ /* 0x000ff60007ffe0ff */
[----:B--2---:R-:W-:Y:S01]  /*6e70*/  @P0 IMAD.IADD R0, R92, 0x1, R5 ;  /* 0x000000015c000824 */ /* 0x004fe200078e0205 */
[----:B------:R-:W-:Y:S05]  /*6e80*/  @P0 WARPSYNC.ALL ;  /* 0x0000000000000948 */ /* 0x000fea0003800000 */
[----:B------:R3:W4:Y:S04]  /*6e90*/  @P0 LDSM.16.M88.4 R48, [R4+UR44+0x400] ;  /* 0x0004002c0430083b */ /* 0x0007280008000200 */
[----:B------:R3:W2:Y:S04]  /*6ea0*/  @P0 LDSM.16.M88.4 R56, [R2+0x400] ;  /* 0x000400000238083b */ /* 0x0006a80000000200 */
[----:B------:R3:W1:Y:S04]  /*6eb0*/  @P0 LDSM.16.M88.4 R64, [R5+0x400] ;  /* 0x000400000540083b */ /* 0x0006680000000200 */
[----:B------:R3:W1:Y:S02]  /*6ec0*/  @P0 LDSM.16.M88.4 R72, [R0+0x400] ;  /* 0x000400000048083b */ /* 0x0006640000000200 */
.L_x_109:
[----:B------:R-:W-:Y:S05]  /*6ed0*/  BSYNC B1 ;  /* 0x0000000000017941 */ /* 0x000fea0003800000 */
.L_x_108:
[----:B------:R-:W-:Y:S05]  /*6ee0*/  VIADD R3, R39, 0x40 ;  /* 0x0000004027037836 */ /* 0x000fea0000000000 */
[----:B------:R-:W-:Y:S04]  /*6ef0*/  SHF.R.U32.HI R3, RZ, 0x15, R3 ;  /* 0x00000015ff037819 */ /* 0x000fe80000011603 */
[----:B------:R-:W-:Y:S11]  /*6f00*/  LOP3.LUT P0, RZ, R3, 0x3, R82, 0x48, !PT ;  /* 0x0000000303ff7812 */ /* 0x000ff60007804852 */
[----:B------:R-:W-:Y:S02]  /*6f10*/  @!UPT UIADD3 URZ, UPT, UPT, URZ, URZ, URZ ;  /* 0x000000fffffff290 */ /* 0x000fe4000fffe0ff */
[----:B------:R-:W-:Y:S05]  /*6f20*/  @!P0 BRA `(.L_x_113) ;  /* 0x0000000000408947 */ /* 0x000fea0003800000 */
[----:B------:R-:W5:Y:S01]  /*6f30*/  LDCU.64 UR8, c[0x4][0x70] ;  /* 0x01000e00ff0877ac */ /* 0x000f620008000a00 */
[----:B------:R-:W-:Y:S01]  /*6f40*/  MOV R3, 0x0 ;  /* 0x0000000000037802 */ /* 0x000fe20000000f00 */
[----:B------:R-:W-:Y:S02]  /*6f50*/  HFMA2 R12, -RZ, RZ, 0, 5.9604644775390625e-08 ;  /* 0x00000001ff0c7431 */ /* 0x000fe400000001ff */
[----:B------:R-:W-:Y:S02]  /*6f60*/  IMAD.MOV.U32 R8, RZ, RZ, 0x192 ;  /* 0x00000192ff087424 */ /* 0x000fe400078e00ff */
[----:B------:R-:W-:Y:S01]  /*6f70*/  IMAD.MOV.U32 R13, RZ, RZ, RZ ;  /* 0x000000ffff0d7224 */ /* 0x000fe200078e00ff */
[----:B------:R-:W2:Y:S01]  /*6f80*/  LDCU.64 UR6, c[0x4][0x78] ;  /* 0x01000f00ff0677ac */ /* 0x000ea20008000a00 */
[----:B---3--:R-:W3:Y:S01]  /*6f90*/  LDC.64 R2, c[0x4][R3] ;  /* 0x0100000003027b82 */ /* 0x008ee20000000a00 */
[----:B------:R-:W4:Y:S01]  /*6fa0*/  LDCU.64 UR4, c[0x4][0x10] ;  /* 0x01000200ff0477ac */ /* 0x000f220008000a00 */
[----:B-----5:R-:W-:Y:S01]  /*6fb0*/  MOV R5, UR9 ;  /* 0x0000000900057c02 */ /* 0x020fe20008000f00 */
[----:B------:R-:W-:Y:S01]  /*6fc0*/  IMAD.U32 R4, RZ, RZ, UR8 ;  /* 0x00000008ff047e24 */ /* 0x000fe2000f8e00ff */
[----:B--2---:R-:W-:Y:S01]  /*6fd0*/  MOV R7, UR7 ;  /* 0x0000000700077c02 */ /* 0x004fe20008000f00 */
[----:B------:R-:W-:Y:S01]  /*6fe0*/  IMAD.U32 R6, RZ, RZ, UR6 ;  /* 0x00000006ff067e24 */ /* 0x000fe2000f8e00ff */
[----:B----4-:R-:W-:Y:S01]  /*6ff0*/  MOV R11, UR5 ;  /* 0x00000005000b7c02 */ /* 0x010fe20008000f00 */
[----:B------:R-:W-:Y:S02]  /*7000*/  IMAD.U32 R10, RZ, RZ, UR4 ;  /* 0x00000004ff0a7e24 */ /* 0x000fe4000f8e00ff */
[----:B------:R-:W-:Y:S07]  /*7010*/  LEPC R20, `(.L_x_113) ;  /* 0x000000001014794e */ /* 0x000fee0000000000 */
[----:B-1-3--:R-:W-:Y:S05]  /*7020*/  CALL.ABS.NOINC R2 ;  /* 0x0000000002007343 */ /* 0x00afea0003c00000 */
.L_x_113:
[----:B------:R-:W-:Y:S05]  /*7030*/  WARPSYNC.ALL ;  /* 0x0000000000007948 */ /* 0x000fea0003800000 */
[----:B------:R-:W-:Y:S01]  /*7040*/  R2UR UR4, R39 ;  /* 0x00000000270472ca */ /* 0x000fe200000e0000 */
[--C-:B----4-:R-:W-:Y:S01]  /*7050*/  HADD2.F32 R40, -RZ, R48.reuse.H0_H0 ;  /* 0x20000030ff287230 */ /* 0x110fe20000004100 */
[----:B------:R-:W4:Y:S01]  /*7060*/  S2R R101, SR_CgaCtaId ;  /* 0x0000000000657919 */ /* 0x000f220000008800 */
[----:B------:R-:W-:Y:S01]  /*7070*/  HADD2.F32 R43, -RZ, R48.H1_H1 ;  /* 0x30000030ff2b7230 */ /* 0x000fe20000004100 */
[----:B------:R-:W-:Y:S01]  /*7080*/  ISETP.NE.AND P6, PT, R95, RZ, PT ;  /* 0x000000ff5f00720c */ /* 0x000fe20003fc5270 */
[----:B------:R-:W-:Y:S01]  /*7090*/  HADD2.F32 R42, -RZ, R49.H1_H1 ;  /* 0x30000031ff2a7230 */ /* 0x000fe20000004100 */
[----:B------:R-:W-:Y:S01]  /*70a0*/  ISETP.NE.AND P0, PT, R94, RZ, PT ;  /* 0x000000ff5e00720c */ /* 0x000fe20003f05270 */
[--C-:B------:R-:W-:Y:S01]  /*70b0*/  HADD2.F32 R44, -RZ, R50.reuse.H1_H1 ;  /* 0x30000032ff2c7230 */ /* 0x100fe20000004100 */
[----:B------:R-:W-:Y:S01]  /*70c0*/  MOV R63, UR46 ;  /* 0x0000002e003f7c02 */ /* 0x000fe20008000f00 */
[----:B--2---:R-:W-:Y:S01]  /*70d0*/  HADD2.F32 R45, -RZ, R59.H0_H0 ;  /* 0x2000003bff2d7230 */ /* 0x004fe20000004100 */
[----:B------:R-:W-:Y:S03]  /*70e0*/  BSSY.RECONVERGENT B0, `(.L_x_114) ;  /* 0x0000088000007945 */ /* 0x000fe60003800200 */
[----:B---3--:R-:W2:Y:S04]  /*70f0*/  LDTM.16dp256bit.x8 R4, tmem[UR4+0x40] ;  /* 0x00004004000479ee */ /* 0x008ea800081a0000 */
[----:B------:R-:W-:Y:S02]  /*7100*/  @P6 LEA R63, R63, UR44, 0x3 ;  /* 0x0000002c3f3f6c11 */ /* 0x000fe4000f8e18ff */
[----:B-1----:R-:W-:Y:S02]  /*7110*/  @P6 SHF.L.U32 R108, R91, 0x1f, RZ ;  /* 0x0000001f5b6c6819 */ /* 0x002fe400000006ff */
[----:B------:R-:W-:Y:S02]  /*7120*/  @P6 IADD3 R102, PT, PT, R63, 0x60, RZ ;  /* 0x000000603f666810 */ /* 0x000fe40007ffe0ff */
[----:B------:R-:W-:Y:S01]  /*7130*/  LEA R63, R46, UR44, 0x3 ;  /* 0x0000002c2e3f7c11 */ /* 0x000fe2000f8e18ff */
[C---:B--2---:R-:W-:Y:S01]  /*7140*/  FMUL R0, R38.reuse, R4 ;  /* 0x0000000426007220 */ /* 0x044fe20000400000 */
[C---:B------:R-:W-:Y:S01]  /*7150*/  FMUL R2, R38.reuse, R5 ;  /* 0x0000000526027220 */ /* 0x040fe20000400000 */
[C---:B------:R-:W-:Y:S01]  /*7160*/  FMUL R3, R38.reuse, R6 ;  /* 0x0000000626037220 */ /* 0x040fe20000400000 */
[C---:B------:R-:W-:Y:S01]  /*7170*/  FMUL R7, R38.reuse, R7 ;  /* 0x0000000726077220 */ /* 0x040fe20000400000 */
[C---:B------:R-:W-:Y:S01]  /*7180*/  FFMA R0, R41.reuse, R40, R0 ;  /* 0x0000002829007223 */ /* 0x040fe20000000000 */
[----:B------:R-:W-:Y:S02]  /*7190*/  HADD2.F32 R40, -RZ, R49.H0_H0 ;  /* 0x20000031ff287230 */ /* 0x000fe40000004100 */
[C---:B------:R-:W-:Y:S01]  /*71a0*/  FFMA R2, R41.reuse, R43, R2 ;  /* 0x0000002b29027223 */ /* 0x040fe20000000002 */
[C---:B------:R-:W-:Y:S01]  /*71b0*/  FMUL R4, R38.reuse, R8 ;  /* 0x0000000826047220 */ /* 0x040fe20000400000 */
[--C-:B------:R-:W-:Y:S02]  /*71c0*/  HADD2.F32 R43, -RZ, R51.reuse.H0_H0 ;  /* 0x20000033ff2b7230 */ /* 0x100fe40000004100 */
[----:B------:R-:W-:Y:S01]  /*71d0*/  FMUL R5, R38, R9 ;  /* 0x0000000926057220 */ /* 0x000fe20000400000 */
[C---:B------:R-:W-:Y:S01]  /*71e0*/  FFMA R3, R41.reuse, R40, R3 ;  /* 0x0000002829037223 */ /* 0x040fe20000000003 */
[----:B------:R-:W-:Y:S01]  /*71f0*/  HADD2.F32 R40, -RZ, R50.H0_H0 ;  /* 0x20000032ff287230 */ /* 0x000fe20000004100 */
[----:B------:R-:W-:Y:S01]  /*7200*/  F2FP.F16.F32.PACK_AB R52, R2, R0 ;  /* 0x000000000234723e */ /* 0x000fe200000000ff */
[C---:B------:R-:W-:Y:S01]  /*7210*/  FFMA R7, R41.reuse, R42, R7 ;  /* 0x0000002a29077223 */ /* 0x040fe20000000007 */
[----:B------:R-:W-:Y:S02]  /*7220*/  HADD2.F32 R42, -RZ, R51.H1_H1 ;  /* 0x30000033ff2a7230 */ /* 0x000fe40000004100 */
[C---:B------:R-:W-:Y:S01]  /*7230*/  FMUL R6, R38.reuse, R10 ;  /* 0x0000000a26067220 */ /* 0x040fe20000400000 */
[C---:B------:R-:W-:Y:S01]  /*7240*/  FFMA R4, R41.reuse, R40, R4 ;  /* 0x0000002829047223 */ /* 0x040fe20000000004 */
[----:B------:R-:W-:Y:S01]  /*7250*/  FFMA R5, R41, R44, R5 ;  /* 0x0000002c29057223 */ /* 0x000fe20000000005 */
[----:B------:R-:W-:Y:S01]  /*7260*/  F2FP.F16.F32.PACK_AB R53, R7, R3 ;  /* 0x000000030735723e */ /* 0x000fe200000000ff */
[----:B------:R-:W-:Y:S01]  /*7270*/  FFMA R6, R41, R43, R6 ;  /* 0x0000002b29067223 */ /* 0x000fe20000000006 */
[C---:B------:R-:W-:Y:S01]  /*7280*/  FMUL R11, R38.reuse, R11 ;  /* 0x0000000b260b7220 */ /* 0x040fe20000400000 */
[--C-:B------:R-:W-:Y:S01]  /*7290*/  HADD2.F32 R40, -RZ, R56.reuse.H0_H0 ;  /* 0x20000038ff287230 */ /* 0x100fe20000004100 */
[----:B------:R-:W-:Y:S01]  /*72a0*/  F2FP.F16.F32.PACK_AB R54, R5, R4 ;  /* 0x000000040536723e */ /* 0x000fe200000000ff */
[C---:B------:R-:W-:Y:S01]  /*72b0*/  FMUL R8, R38.reuse, R12 ;  /* 0x0000000c26087220 */ /* 0x040fe20000400000 */
        /* <DEDUP_REMOVED lines=13> */
[--C-:B------:R-:W-:Y:S02]  /*7390*/  HADD2.F32 R43, -RZ, R58.reuse.H0_H0 ;  /* 0x2000003aff2b7230 */ /* 0x100fe40000004100 */
[----:B------:R-:W-:Y:S01]  /*73a0*/  FFMA R15, R41, R40, R15 ;  /* 0x00000028290f7223 */ /* 0x000fe2000000000f */
[C---:B------:R-:W-:Y:S01]  /*73b0*/  FMUL R12, R38.reuse, R16 ;  /* 0x00000010260c7220 */ /* 0x040fe20000400000 */
[----:B------:R-:W-:Y:S02]  /*73c0*/  HADD2.F32 R42, -RZ, R58.H1_H1 ;  /* 0x3000003aff2a7230 */ /* 0x000fe40000004100 */
[C---:B------:R-:W-:Y:S01]  /*73d0*/  FMUL R13, R38.reuse, R17 ;  /* 0x00000011260d7220 */ /* 0x040fe20000400000 */
[C---:B------:R-:W-:Y:S01]  /*73e0*/  FMUL R14, R38.reuse, R18 ;  /* 0x00000012260e7220 */ /* 0x040fe20000400000 */
[----:B------:R-:W-:Y:S01]  /*73f0*/  F2FP.F16.F32.PACK_AB R69, R15, R10 ;  /* 0x0000000a0f45723e */ /* 0x000fe200000000ff */
[C---:B------:R-:W-:Y:S01]  /*7400*/  FFMA R12, R41.reuse, R43, R12 ;  /* 0x0000002b290c7223 */ /* 0x040fe2000000000c */
[----:B------:R-:W-:Y:S02]  /*7410*/  HADD2.F32 R40, -RZ, R59.H1_H1 ;  /* 0x3000003bff287230 */ /* 0x000fe40000004100 */
[C---:B------:R-:W-:Y:S01]  /*7420*/  FFMA R13, R41.reuse, R42, R13 ;  /* 0x0000002a290d7223 */ /* 0x040fe2000000000d */
[----:B------:R-:W-:Y:S01]  /*7430*/  FFMA R14, R41, R45, R14 ;  /* 0x0000002d290e7223 */ /* 0x000fe2000000000e */
[C---:B------:R-:W-:Y:S01]  /*7440*/  FMUL R19, R38.reuse, R19 ;  /* 0x0000001326137220 */ /* 0x040fe20000400000 */
[--C-:B------:R-:W-:Y:S02]  /*7450*/  HADD2.F32 R43, -RZ, R64.reuse.H0_H0 ;  /* 0x20000040ff2b7230 */ /* 0x100fe40000004100 */
        /* <DEDUP_REMOVED lines=13> */
[--C-:B------:R-:W-:Y:S01]  /*7530*/  HADD2.F32 R42, -RZ, R66.reuse.H0_H0 ;  /* 0x20000042ff2a7230 */ /* 0x100fe20000004100 */
[----:B------:R2:W-:Y:S01]  /*7540*/  STSM.16.M88.4 [R96+0x2400], R68 ;  /* 0x0024004460007844 */ /* 0x0005e20000000200 */
[----:B-1----:R-:W-:Y:S01]  /*7550*/  F2FP.F16.F32.PACK_AB R52, R17, R16 ;  /* 0x000000101134723e */ /* 0x002fe200000000ff */
[----:B------:R-:W-:Y:S01]  /*7560*/  FFMA R23, R41, R40, R23 ;  /* 0x0000002829177223 */ /* 0x000fe20000000017 */
        /* <DEDUP_REMOVED lines=19> */
[C---:B------:R-:W-:Y:S01]  /*76a0*/  FFMA R25, R41.reuse, R42, R25 ;  /* 0x0000002a29197223 */ /* 0x040fe20000000019 */
[----:B------:R-:W-:Y:S02]  /*76b0*/  HADD2.F32 R40, -RZ, R73.H1_H1 ;  /* 0x30000049ff287230 */ /* 0x000fe40000004100 */
[C---:B------:R-:W-:Y:S01]  /*76c0*/  FFMA R26, R41.reuse, R43, R26 ;  /* 0x0000002b291a7223 */ /* 0x040fe2000000001a */
[C---:B------:R-:W-:Y:S01]  /*76d0*/  FMUL R31, R38.reuse, R31 ;  /* 0x0000001f261f7220 */ /* 0x040fe20000400000 */
[--C-:B------:R-:W-:Y:S02]  /*76e0*/  HADD2.F32 R43, -RZ, R74.reuse.H0_H0 ;  /* 0x2000004aff2b7230 */ /* 0x100fe40000004100 */
[C---:B------:R-:W-:Y:S01]  /*76f0*/  FMUL R28, R38.reuse, R32 ;  /* 0x00000020261c7220 */ /* 0x040fe20000400000 */
[----:B------:R-:W-:Y:S02]  /*7700*/  HADD2.F32 R42, -RZ, R74.H1_H1 ;  /* 0x3000004aff2a7230 */ /* 0x000fe40000004100 */
[C---:B------:R-:W-:Y:S01]  /*7710*/  FMUL R29, R38.reuse, R33 ;  /* 0x00000021261d7220 */ /* 0x040fe20000400000 */
[--C-:B------:R-:W-:Y:S02]  /*7720*/  HADD2.F32 R45, -RZ, R75.reuse.H0_H0 ;  /* 0x2000004bff2d7230 */ /* 0x100fe40000004100 */
[C---:B------:R-:W-:Y:S01]  /*7730*/  FMUL R30, R38.reuse, R34 ;  /* 0x00000022261e7220 */ /* 0x040fe20000400000 */
[----:B------:R-:W-:Y:S02]  /*7740*/  HADD2.F32 R44, -RZ, R75.H1_H1 ;  /* 0x3000004bff2c7230 */ /* 0x000fe40000004100 */
[C---:B------:R-:W-:Y:S01]  /*7750*/  FFMA R31, R41.reuse, R40, R31 ;  /* 0x00000028291f7223 */ /* 0x040fe2000000001f */
        /* <DEDUP_REMOVED lines=9> */
[----:B------:R2:W-:Y:S01]  /*77f0*/  STSM.16.M88.4 [R99+0x2000], R52 ;  /* 0x0020003463007844 */ /* 0x0005e20000000200 */
[----:B------:R-:W-:Y:S02]  /*7800*/  F2FP.F16.F32.PACK_AB R106, R29, R28 ;  /* 0x0000001c1d6a723e */ /* 0x000fe400000000ff */
[----:B------:R-:W-:Y:S02]  /*7810*/  F2FP.F16.F32.PACK_AB R107, R35, R30 ;  /* 0x0000001e236b723e */ /* 0x000fe400000000ff */
[----:B----4-:R-:W-:Y:S03]  /*7820*/  @P6 PRMT R102, R101, 0x654, R102 ;  /* 0x0000065465666816 */ /* 0x010fe60000000066 */
[----:B------:R2:W-:Y:S01]  /*7830*/  STSM.16.M88.4 [R100+0x2000], R104 ;  /* 0x0020006864007844 */ /* 0x0005e20000000200 */
[----:B------:R-:W-:Y:S01]  /*7840*/  @!PT LDS RZ, [RZ] ;  /* 0x00000000fffff984 */ /* 0x000fe20000000800 */
[----:B------:R-:W-:Y:S01]  /*7850*/  @!PT LDS RZ, [RZ] ;  /* 0x00000000fffff984 */ /* 0x000fe20000000800 */
[----:B------:R-:W-:Y:S01]  /*7860*/  @!PT LDS RZ, [RZ] ;  /* 0x00000000fffff984 */ /* 0x000fe20000000800 */
[----:B------:R-:W-:Y:S01]  /*7870*/  @!PT LDS RZ, [RZ] ;  /* 0x00000000fffff984 */ /* 0x000fe20000000800 */
[----:B------:R1:W-:Y:S07]  /*7880*/  MEMBAR.ALL.CTA ;  /* 0x0000000000007992 */ /* 0x0003ee0000008000 */
[----:B-1----:R-:W1:Y:S02]  /*7890*/  FENCE.VIEW.ASYNC.S ;  /* 0x00000000000073c6 */ /* 0x002e640000000000 */
[----:B-1----:R-:W-:Y:S06]  /*78a0*/  BAR.SYNC.DEFER_BLOCKING 0x1, 0x80 ;  /* 0x0042000000007b1d */ /* 0x002fec0000010000 */
[----:B------:R-:W-:Y:S05]  /*78b0*/  @P0 BRA `(.L_x_115) ;  /* 0x0000000000280947 */ /* 0x000fea0003800000 */
[----:B------:R-:W1:Y:S01]  /*78c0*/  LDCU.64 UR6, c[0x0][0x348] ;  /* 0x00006900ff0677ac */ /* 0x000e620008000a00 */
[----:B------:R-:W-:Y:S02]  /*78d0*/  UIADD3 UR9, UPT, UPT, UR49, 0x40, URZ ;  /* 0x0000004031097890 */ /* 0x000fe4000fffe0ff */
[----:B------:R-:W-:Y:S01]  /*78e0*/  UIADD3 UR8, UPT, UPT, UR44, 0x2400, URZ ;  /* 0x000024002c087890 */ /* 0x000fe2000fffe0ff */
[----:B------:R-:W-:Y:S01]  /*78f0*/  UMOV UR10, UR50 ;  /* 0x00000032000a7c82 */ /* 0x000fe20008000000 */
[----:B------:R-:W-:Y:S01]  /*7900*/  UMOV UR11, UR36 ;  /* 0x00000024000b7c82 */ /* 0x000fe20008000000 */
[----:B-1----:R-:W-:Y:S04]  /*7910*/  UIADD3 UR4, UP0, UPT, UR6, 0x680, URZ ;  /* 0x0000068006047890 */ /* 0x002fe8000ff1e0ff */
[----:B------:R-:W-:Y:S09]  /*7920*/  UIADD3.X UR5, UPT, UPT, URZ, UR7, URZ, UP0, !UPT ;  /* 0x00000007ff057290 */ /* 0x000ff200087fe4ff */
[----:B------:R1:W-:Y:S01]  /*7930*/  UTMASTG.3D [UR8], [UR4] ;  /* 0x00000008040073b5 */ /* 0x0003e20008010000 */
[----:B------:R0:W-:Y:S01]  /*7940*/  UTMACMDFLUSH ;  /* 0x00000000000079b7 */ /* 0x0001e20000000000 */
[----:B-1----:R-:W-:Y:S04]  /*7950*/  DEPBAR.LE SB0, 0x1 ;  /* 0x000080400000791a */ /* 0x002fe80000000000 */
.L_x_115:
[----:B------:R-:W-:Y:S05]  /*7960*/  BSYNC.RECONVERGENT B0 ;  /* 0x0000000000007941 */ /* 0x000fea0003800200 */
.L_x_114:
[----:B------:R-:W-:Y:S01]  /*7970*/  BAR.SYNC.DEFER_BLOCKING 0x1, 0x80 ;  /* 0x0042000000007b1d */ /* 0x000fe20000010000 */
[----:B------:R-:W-:Y:S04]  /*7980*/  UIADD3 UR4, UPT, UPT, UR46, 0x1, URZ ;  /* 0x000000012e047890 */ /* 0x000fe8000fffe0ff */
[----:B------:R-:W-:Y:S04]  /*7990*/  UISETP.NE.AND UP0, UPT, UR4, 0x4, UPT ;  /* 0x000000040400788c */ /* 0x000fe8000bf05270 */
[----:B------:R-:W-:Y:S01]  /*79a0*/  USEL UR45, UR4, URZ, UP0 ;  /* 0x000000ff042d7287 */ /* 0x000fe20008000000 */
[----:B------:R1:W-:Y:S01]  /*79b0*/  @P6 SYNCS.ARRIVE.TRANS64.RED.A1T0 RZ, [R102+URZ], RZ ;  /* 0x000000ff66ff69a7 */ /* 0x0003e200081004ff */
[----:B------:R-:W-:Y:S01]  /*79c0*/  BSSY B1, `(.L_x_116) ;  /* 0x0000018000017945 */ /* 0x000fe20003800000 */
[----:B------:R-:W3:Y:S02]  /*79d0*/  @P6 SYNCS.PHASECHK.TRANS64.TRYWAIT P0, [R63+URZ+0x40], R108 ;  /* 0x0000406c3f0065a7 */ /* 0x000ee400080011ff */
[----:B---3--:R-:W-:Y:S01]  /*79e0*/  @P6 SEL R60, RZ, 0x1, !P0 ;  /* 0x00000001ff3c6807 */ /* 0x008fe20004000000 */
[----:B-1----:R-:W-:Y:S06]  /*79f0*/  @!P6 BRA `(.L_x_117) ;  /* 0x000000000050e947 */ /* 0x002fec0003800000 */
        /* <DEDUP_REMOVED lines=8> */
[----:B------:R-:W-:Y:S04]  /*7a80*/  SHF.L.U32 R4, R91, 0x1f, RZ ;  /* 0x0000001f5b047819 */ /* 0x000fe800000006ff */
[----:B------:R-:W1:Y:S02]  /*7a90*/  SYNCS.PHASECHK.TRANS64.TRYWAIT P0, [R63+URZ+0x40], R4 ;  /* 0x000040043f0075a7 */ /* 0x000e6400080011ff */
[----:B-1----:R-:W-:Y:S05]  /*7aa0*/  @!P0 BRA `(.L_x_120) ;  /* 0x0000002400848947 */ /* 0x002fea0003800000 */
.L_x_119:
[----:B------:R-:W-:Y:S05]  /*7ab0*/  BSYNC B0 ;  /* 0x0000000000007941 */ /* 0x000fea0003800000 */
.L_x_118:
[----:B------:R-:W-:Y:S02]  /*7ac0*/  ISETP.NE.AND P0, PT, R61, RZ, PT ;  /* 0x000000ff3d00720c */ /* 0x000fe40003f05270 */
[----:B------:R-:W-:Y:S11]  /*7ad0*/  IADD3 R46, PT, PT, R46, 0x1, RZ ;  /* 0x000000012e2e7810 */ /* 0x000ff60007ffe0ff */
[----:B-1----:R-:W-:Y:S01]  /*7ae0*/  @P0 IMAD.IADD R4, R92, 0x1, R3 ;  /* 0x000000015c040824 */ /* 0x002fe200078e0203 */
[----:B------:R-:W-:Y:S05]  /*7af0*/  @P0 WARPSYNC.ALL ;  /* 0x0000000000000948 */ /* 0x000fea0003800000 */
[----:B------:R1:W3:Y:S04]  /*7b00*/  @P0 LDSM.16.M88.4 R48, [R2+UR44+0x400] ;  /* 0x0004002c0230083b */ /* 0x0002e80008000200 */
[----:B------:R1:W4:Y:S04]  /*7b10*/  @P0 LDSM.16.M88.4 R56, [R0+0x400] ;  /* 0x000400000038083b */ /* 0x0003280000000200 */
[----:B------:R1:W1:Y:S04]  /*7b20*/  @P0 LDSM.16.M88.4 R64, [R3+0x400] ;  /* 0x000400000340083b */ /* 0x0002680000000200 */
[----:B------:R1:W1:Y:S02]  /*7b30*/  @P0 LDSM.16.M88.4 R72, [R4+0x400] ;  /* 0x000400000448083b */ /* 0x0002640000000200 */
.L_x_117:
[----:B------:R-:W-:Y:S05]  /*7b40*/  BSYNC B1 ;  /* 0x0000000000017941 */ /* 0x000fea0003800000 */
.L_x_116:
[----:B-1----:R-:W-:Y:S05]  /*7b50*/  VIADD R3, R39, 0x80 ;  /* 0x0000008027037836 */ /* 0x002fea0000000000 */
[----:B------:R-:W-:Y:S04]  /*7b60*/  SHF.R.U32.HI R3, RZ, 0x15, R3 ;  /* 0x00000015ff037819 */ /* 0x000fe80000011603 */
[----:B------:R-:W-:Y:S11]  /*7b70*/  LOP3.LUT P0, RZ, R3, 0x3, R82, 0x48, !PT ;  /* 0x0000000303ff7812 */ /* 0x000ff60007804852 */
[----:B------:R-:W-:Y:S02]  /*7b80*/  @!UPT UIADD3 URZ, UPT, UPT, URZ, URZ, URZ ;  /* 0x000000fffffff290 */ /* 0x000fe4000fffe0ff */
[----:B------:R-:W-:Y:S05]  /*7b90*/  @!P0 BRA `(.L_x_121) ;  /* 0x0000000000408947 */ /* 0x000fea0003800000 */
[----:B------:R-:W1:Y:S01]  /*7ba0*/  LDCU.64 UR8, c[0x4][0x70] ;  /* 0x01000e00ff0877ac */ /* 0x000e620008000a00 */
[----:B------:R-:W-:Y:S01]  /*7bb0*/  MOV R3, 0x0 ;  /* 0x0000000000037802 */ /* 0x000fe20000000f00 */
[----:B------:R-:W-:Y:S02]  /*7bc0*/  HFMA2 R12, -RZ, RZ, 0, 5.9604644775390625e-08 ;  /* 0x00000001ff0c7431 */ /* 0x000fe400000001ff */
[----:B------:R-:W-:Y:S02]  /*7bd0*/  IMAD.MOV.U32 R8, RZ, RZ, 0x192 ;  /* 0x00000192ff087424 */ /* 0x000fe400078e00ff */
[----:B------:R-:W-:Y:S01]  /*7be0*/  IMAD.MOV.U32 R13, RZ, RZ, RZ ;  /* 0x000000ffff0d7224 */ /* 0x000fe200078e00ff */
[----:B------:R-:W5:Y:S01]  /*7bf0*/  LDCU.64 UR6, c[0x4][0x78] ;  /* 0x01000f00ff0677ac */ /* 0x000f620008000a00 */
[----:B------:R-:W2:Y:S01]  /*7c00*/  LDC.64 R2, c[0x4][R3] ;  /* 0x0100000003027b82 */ /* 0x000ea20000000a00 */
[----:B------:R-:W3:Y:S01]  /*7c10*/  LDCU.64 UR4, c[0x4][0x10] ;  /* 0x01000200ff0477ac */ /* 0x000ee20008000a00 */
[----:B-1----:R-:W-:Y:S01]  /*7c20*/  MOV R5, UR9 ;  /* 0x0000000900057c02 */ /* 0x002fe20008000f00 */
[----:B------:R-:W-:Y:S01]  /*7c30*/  IMAD.U32 R4, RZ, RZ, UR8 ;  /* 0x00000008ff047e24 */ /* 0x000fe2000f8e00ff */
[----:B-----5:R-:W-:Y:S01]  /*7c40*/  MOV R7, UR7 ;  /* 0x0000000700077c02 */ /* 0x020fe20008000f00 */
[----:B------:R-:W-:Y:S01]  /*7c50*/  IMAD.U32 R6, RZ, RZ, UR6 ;  /* 0x00000006ff067e24 */ /* 0x000fe2000f8e00ff */
[----:B---3--:R-:W-:Y:S01]  /*7c60*/  MOV R11, UR5 ;  /* 0x00000005000b7c02 */ /* 0x008fe20008000f00 */
[----:B------:R-:W-:Y:S02]  /*7c70*/  IMAD.U32 R10, RZ, RZ, UR4 ;  /* 0x00000004ff0a7e24 */ /* 0x000fe4000f8e00ff */
[----:B------:R-:W-:Y:S07]  /*7c80*/  LEPC R20, `(.L_x_121) ;  /* 0x000000001014794e */ /* 0x000fee0000000000 */
[----:B--2-4-:R-:W-:Y:S05]  /*7c90*/  CALL.ABS.NOINC R2 ;  /* 0x0000000002007343 */ /* 0x014fea0003c00000 */
.L_x_121:
[----:B------:R-:W-:Y:S05]  /*7ca0*/  WARPSYNC.ALL ;  /* 0x0000000000007948 */ /* 0x000fea0003800000 */
[----:B------:R-:W-:Y:S01]  /*7cb0*/  R2UR UR4, R39 ;  /* 0x00000000270472ca */ /* 0x000fe200000e0000 */
[--C-:B---3--:R-:W-:Y:S01]  /*7cc0*/  HADD2.F32 R40, -RZ, R48.reuse.H0_H0 ;  /* 0x20000030ff287230 */ /* 0x108fe20000004100 */
[----:B------:R-:W-:Y:S01]  /*7cd0*/  ISETP.NE.AND P6, PT, R95, RZ, PT ;  /* 0x000000ff5f00720c */ /* 0x000fe20003fc5270 */
[----:B------:R-:W-:Y:S01]  /*7ce0*/  HADD2.F32 R43, -RZ, R48.H1_H1 ;  /* 0x30000030ff2b7230 */ /* 0x000fe20000004100 */
[----:B------:R-:W-:Y:S01]  /*7cf0*/  ISETP.NE.AND P0, PT, R94, RZ, PT ;  /* 0x000000ff5e00720c */ /* 0x000fe20003f05270 */
[----:B------:R-:W-:Y:S01]  /*7d00*/  HADD2.F32 R42, -RZ, R49.H0_H0 ;  /* 0x20000031ff2a7230 */ /* 0x000fe20000004100 */
[----:B------:R-:W-:Y:S01]  /*7d10*/  MOV R63, UR45 ;  /* 0x0000002d003f7c02 */ /* 0x000fe20008000f00 */
[--C-:B------:R-:W-:Y:S01]  /*7d20*/  HADD2.F32 R45, -RZ, R51.reuse.H0_H0 ;  /* 0x20000033ff2d7230 */ /* 0x100fe20000004100 */
[----:B------:R-:W-:Y:S01]  /*7d30*/  BSSY.RECONVERGENT B0, `(.L_x_122) ;  /* 0x0000089000007945 */ /* 0x000fe20003800200 */
[----:B------:R-:W-:Y:S01]  /*7d40*/  HADD2.F32 R44, -RZ, R51.H1_H1 ;  /* 0x30000033ff2c7230 */ /* 0x000fe20000004100 */
[----:B------:R-:W-:Y:S03]  /*7d50*/  LEA R108, R46, UR44, 0x3 ;  /* 0x0000002c2e6c7c11 */ /* 0x000fe6000f8e18ff */
[----:B------:R-:W1:Y:S02]  /*7d60*/  LDTM.16dp256bit.x8 R4, tmem[UR4+0x80] ;  /* 0x00008004000479ee */ /* 0x000e6400081a0000 */
[----:B------:R-:W-:Y:S04]  /*7d70*/  @P6 LEA R63, R63, UR44, 0x3 ;  /* 0x0000002c3f3f6c11 */ /* 0x000fe8000f8e18ff */
[----:B------:R-:W-:Y:S02]  /*7d80*/  @P6 IADD3 R102, PT, PT, R63, 0x60, RZ ;  /* 0x000000603f666810 */ /* 0x000fe40007ffe0ff */
[----:B------:R-:W-:Y:S02]  /*7d90*/  @P6 SHF.L.U32 R63, R91, 0x1f, RZ ;  /* 0x0000001f5b3f6819 */ /* 0x000fe400000006ff */
[----:B------:R-:W-:Y:S01]  /*7da0*/  @P6 PRMT R102, R101, 0x654, R102 ;  /* 0x0000065465666816 */ /* 0x000fe20000000066 */
[C---:B-1----:R-:W-:Y:S01]  /*7db0*/  FMUL R0, R38.reuse, R4 ;  /* 0x0000000426007220 */ /* 0x042fe20000400000 */
[C---:B------:R-:W-:Y:S01]  /*7dc0*/  FMUL R2, R38.reuse, R5 ;  /* 0x0000000526027220 */ /* 0x040fe20000400000 */
[C---:B------:R-:W-:Y:S01]  /*7dd0*/  FMUL R3, R38.reuse, R6 ;  /* 0x0000000626037220 */ /* 0x040fe20000400000 */
        /* <DEDUP_REMOVED lines=8> */
[----:B--2---:R-:W-:Y:S01]  /*7e60*/  F2FP.F16.F32.PACK_AB R68, R2, R0 ;  /* 0x000000000244723e */ /* 0x004fe200000000ff */
[C---:B------:R-:W-:Y:S01]  /*7e70*/  FFMA R7, R41.reuse, R40, R7 ;  /* 0x0000002829077223 */ /* 0x040fe20000000007 */
[----:B------:R-:W-:Y:S01]  /*7e80*/  FFMA R4, R41, R43, R4 ;  /* 0x0000002b29047223 */ /* 0x000fe20000000004 */
[C---:B------:R-:W-:Y:S01]  /*7e90*/  FMUL R5, R38.reuse, R9 ;  /* 0x0000000926057220 */ /* 0x040fe20000400000 */
[C---:B------:R-:W-:Y:S01]  /*7ea0*/  FMUL R6, R38.reuse, R10 ;  /* 0x0000000a26067220 */ /* 0x040fe20000400000 */
[C---:B------:R-:W-:Y:S01]  /*7eb0*/  FMUL R11, R38.reuse, R11 ;  /* 0x0000000b260b7220 */ /* 0x040fe20000400000 */
[--C-:B----4-:R-:W-:Y:S01]  /*7ec0*/  HADD2.F32 R40, -RZ, R56.reuse.H0_H0 ;  /* 0x20000038ff287230 */ /* 0x110fe20000004100 */
[----:B------:R-:W-:Y:S01]  /*7ed0*/  F2FP.F16.F32.PACK_AB R69, R7, R3 ;  /* 0x000000030745723e */ /* 0x000fe200000000ff */
[C---:B------:R-:W-:Y:S01]  /*7ee0*/  FFMA R5, R41.reuse, R42, R5 ;  /* 0x0000002a29057223 */ /* 0x040fe20000000005 */
[C---:B------:R-:W-:Y:S01]  /*7ef0*/  FFMA R6, R41.reuse, R45, R6 ;  /* 0x0000002d29067223 */ /* 0x040fe20000000006 */
[----:B------:R-:W-:Y:S01]  /*7f00*/  FFMA R11, R41, R44, R11 ;  /* 0x0000002c290b7223 */ /* 0x000fe2000000000b */
[C---:B------:R-:W-:Y:S01]  /*7f10*/  FMUL R8, R38.reuse, R12 ;  /* 0x0000000c26087220 */ /* 0x040fe20000400000 */
[----:B------:R-:W-:Y:S01]  /*7f20*/  HADD2.F32 R42, -RZ, R56.H1_H1 ;  /* 0x30000038ff2a7230 */ /* 0x000fe20000004100 */
[----:B------:R-:W-:Y:S01]  /*7f30*/  F2FP.F16.F32.PACK_AB R70, R5, R4 ;  /* 0x000000040546723e */ /* 0x000fe200000000ff */
[C---:B------:R-:W-:Y:S01]  /*7f40*/  FMUL R9, R38.reuse, R13 ;  /* 0x0000000d26097220 */ /* 0x040fe20000400000 */
[----:B------:R-:W-:Y:S01]  /*7f50*/  F2FP.F16.F32.PACK_AB R71, R11, R6 ;  /* 0x000000060b47723e */ /* 0x000fe200000000ff */
[C---:B------:R-:W-:Y:S01]  /*7f60*/  FFMA R8, R41.reuse, R40, R8 ;  /* 0x0000002829087223 */ /* 0x040fe20000000008 */
[--C-:B------:R-:W-:Y:S02]  /*7f70*/  HADD2.F32 R43, -RZ, R57.reuse.H0_H0 ;  /* 0x20000039ff2b7230 */ /* 0x100fe40000004100 */
[----:B------:R-:W-:Y:S01]  /*7f80*/  FFMA R9, R41, R42, R9 ;  /* 0x0000002a29097223 */ /* 0x000fe20000000009 */
[C---:B------:R-:W-:Y:S01]  /*7f90*/  FMUL R10, R38.reuse, R14 ;  /* 0x0000000e260a7220 */ /* 0x040fe20000400000 */
[----:B------:R-:W-:Y:S01]  /*7fa0*/  HADD2.F32 R40, -RZ, R57.H1_H1 ;  /* 0x30000039ff287230 */ /* 0x000fe20000004100 */
[----:B------:R1:W-:Y:S01]  /*7fb0*/  STSM.16.M88.4 [R97+0x4400], R68 ;  /* 0x0044004461007844 */ /* 0x0003e20000000200 */
[C---:B------:R-:W-:Y:S01]  /*7fc0*/  FMUL R15, R38.reuse, R15 ;  /* 0x0000000f260f7220 */ /* 0x040fe20000400000 */
[----:B------:R-:W-:Y:S01]  /*7fd0*/  F2FP.F16.F32.PACK_AB R52, R9, R8 ;  /* 0x000000080934723e */ /* 0x000fe200000000ff */
[C---:B------:R-:W-:Y:S01]  /*7fe0*/  FFMA R10, R41.reuse, R43, R10 ;  /* 0x0000002b290a7223 */ /* 0x040fe2000000000a */
[--C-:B------:R-:W-:Y:S02]  /*7ff0*/  HADD2.F32 R42, -RZ, R58.reuse.H0_H0 ;  /* 0x2000003aff2a7230 */ /* 0x100fe40000004100 */
        /* <DEDUP_REMOVED lines=26> */
[----:B-1----:R-:W-:Y:S01]  /*81a0*/  F2FP.F16.F32.PACK_AB R68, R17, R16 ;  /* 0x000000101144723e */ /* 0x002fe200000000ff */
        /* <DEDUP_REMOVED lines=45> */
[----:B------:R-:W-:Y:S05]  /*8480*/  F2FP.F16.F32.PACK_AB R107, R35, R30 ;  /* 0x0000001e236b723e */ /* 0x000fea00000000ff */
        /* <DEDUP_REMOVED lines=19> */
.L_x_123:
[----:B------:R-:W-:Y:S05]  /*85c0*/  BSYNC.RECONVERGENT B0 ;  /* 0x0000000000007941 */ /* 0x000fea0003800200 */
.L_x_122:
        /* <DEDUP_REMOVED lines=20> */
.L_x_127:
[----:B------:R-:W-:Y:S05]  /*8710*/  BSYNC B0 ;  /* 0x0000000000007941 */ /* 0x000fea0003800000 */
.L_x_126:
[----:B------:R-:W-:Y:S11]  /*8720*/  ISETP.NE.AND P0, PT, R61, RZ, PT ;  /* 0x000000ff3d00720c */ /* 0x000ff60003f05270 */
[----:B------:R-:W-:Y:S02]  /*8730*/  @!UPT UIADD3 URZ, UPT, UPT, URZ, URZ, URZ ;  /* 0x000000fffffff290 */ /* 0x000fe4000fffe0ff */
[----:B------:R-:W-:Y:S01]  /*8740*/  @P0 IADD3 R2, PT, PT, R92, R5, RZ ;  /* 0x000000055c020210 */ /* 0x000fe20007ffe0ff */
[----:B------:R-:W-:Y:S05]  /*8750*/  @P0 WARPSYNC.ALL ;  /* 0x0000000000000948 */ /* 0x000fea0003800000 */
[----:B------:R3:W4:Y:S04]  /*8760*/  @P0 LDSM.16.M88.4 R48, [R46+UR44+0x400] ;  /* 0x0004002c2e30083b */ /* 0x0007280008000200 */
[----:B------:R3:W1:Y:S04]  /*8770*/  @P0 LDSM.16.M88.4 R56, [R0+0x400] ;  /* 0x000400000038083b */ /* 0x0006680000000200 */
[----:B------:R3:W1:Y:S04]  /*8780*/  @P0 LDSM.16.M88.4 R64, [R5+0x400] ;  /* 0x000400000540083b */ /* 0x0006680000000200 */
[----:B------:R3:W1:Y:S02]  /*8790*/  @P0 LDSM.16.M88.4 R72, [R2+0x400] ;  /* 0x000400000248083b */ /* 0x0006640000000200 */
.L_x_125:
[----:B------:R-:W-:Y:S05]  /*87a0*/  BSYNC B1 ;  /* 0x0000000000017941 */ /* 0x000fea0003800000 */
.L_x_124:
        /* <DEDUP_REMOVED lines=11> */
[----:B---3--:R-:W3:Y:S01]  /*8860*/  LDC.64 R2, c[0x4][R3] ;  /* 0x0100000003027b82 */ /* 0x008ee20000000a00 */
[----:B------:R-:W2:Y:S01]  /*8870*/  LDCU.64 UR4, c[0x4][0x10] ;  /* 0x01000200ff0477ac */ /* 0x000ea20008000a00 */
[----:B-1----:R-:W-:Y:S01]  /*8880*/  MOV R5, UR9 ;  /* 0x0000000900057c02 */ /* 0x002fe20008000f00 */
[----:B------:R-:W-:Y:S01]  /*8890*/  IMAD.U32 R4, RZ, RZ, UR8 ;  /* 0x00000008ff047e24 */ /* 0x000fe2000f8e00ff */
[----:B-----5:R-:W-:Y:S01]  /*88a0*/  MOV R7, UR7 ;  /* 0x0000000700077c02 */ /* 0x020fe20008000f00 */
[----:B------:R-:W-:Y:S01]  /*88b0*/  IMAD.U32 R6, RZ, RZ, UR6 ;  /* 0x00000006ff067e24 */ /* 0x000fe2000f8e00ff */
[----:B--2---:R-:W-:Y:S01]  /*88c0*/  MOV R11, UR5 ;  /* 0x00000005000b7c02 */ /* 0x004fe20008000f00 */
[----:B------:R-:W-:Y:S02]  /*88d0*/  IMAD.U32 R10, RZ, RZ, UR4 ;  /* 0x00000004ff0a7e24 */ /* 0x000fe4000f8e00ff */
[----:B------:R-:W-:Y:S07]  /*88e0*/  LEPC R20, `(.L_x_129) ;  /* 0x000000001014794e */ /* 0x000fee0000000000 */
[----:B---34-:R-:W-:Y:S05]  /*88f0*/  CALL.ABS.NOINC R2 ;  /* 0x0000000002007343 */ /* 0x018fea0003c00000 */
.L_x_129:
[----:B------:R-:W-:Y:S01]  /*8900*/  ISETP.NE.AND P0, PT, R94, RZ, PT ;  /* 0x000000ff5e00720c */ /* 0x000fe20003f05270 */
[----:B------:R-:W-:Y:S05]  /*8910*/  WARPSYNC.ALL ;  /* 0x0000000000007948 */ /* 0x000fea0003800000 */
[----:B------:R-:W-:Y:S01]  /*8920*/  R2UR UR4, R39 ;  /* 0x00000000270472ca */ /* 0x000fe200000e0000 */
[--C-:B----4-:R-:W-:Y:S01]  /*8930*/  HADD2.F32 R40, -RZ, R48.reuse.H0_H0 ;  /* 0x20000030ff287230 */ /* 0x110fe20000004100 */
[----:B------:R-:W1:Y:S01]  /*8940*/  S2UR UR6, SR_CgaCtaId ;  /* 0x00000000000679c3 */ /* 0x000e620000008800 */
[----:B------:R-:W-:Y:S01]  /*8950*/  HADD2.F32 R42, -RZ, R48.H1_H1 ;  /* 0x30000030ff2a7230 */ /* 0x000fe20000004100 */
[----:B------:R-:W-:Y:S01]  /*8960*/  R2UR UR5, R98 ;  /* 0x00000000620572ca */ /* 0x000fe200000e0000 */
[--C-:B------:R-:W-:Y:S01]  /*8970*/  HADD2.F32 R43, -RZ, R49.reuse.H0_H0 ;  /* 0x20000031ff2b7230 */ /* 0x100fe20000004100 */
[----:B------:R-:W-:Y:S01]  /*8980*/  BSSY.RECONVERGENT B0, `(.L_x_130) ;  /* 0x0000089000007945 */ /* 0x000fe20003800200 */
[----:B------:R-:W-:Y:S02]  /*8990*/  HADD2.F32 R44, -RZ, R49.H1_H1 ;  /* 0x30000031ff2c7230 */ /* 0x000fe40000004100 */
[--C-:B------:R-:W-:Y:S02]  /*89a0*/  HADD2.F32 R45, -RZ, R50.reuse.H0_H0 ;  /* 0x20000032ff2d7230 */ /* 0x100fe40000004100 */
[----:B---3--:R-:W-:Y:S02]  /*89b0*/  HADD2.F32 R46, -RZ, R50.H1_H1 ;  /* 0x30000032ff2e7230 */ /* 0x008fe40000004100 */
[----:B------:R-:W3:Y:S01]  /*89c0*/  LDTM.16dp256bit.x8 R4, tmem[UR4+0xc0] ;  /* 0x0000c004000479ee */ /* 0x000ee200081a0000 */
[----:B------:R-:W-:Y:S01]  /*89d0*/  NOP ;  /* 0x0000000000007918 */ /* 0x000fe20000000000 */
[--C-:B------:R-:W-:Y:S02]  /*89e0*/  HADD2.F32 R47, -RZ, R51.reuse.H0_H0 ;  /* 0x20000033ff2f7230 */ /* 0x100fe40000004100 */
[----:B------:R-:W-:Y:S01]  /*89f0*/  UIADD3 UR4, UPT, UPT, UR5, 0xd0, URZ ;  /* 0x000000d005047890 */ /* 0x000fe2000fffe0ff */
[----:B------:R-:W-:Y:S02]  /*8a00*/  HADD2.F32 R49, -RZ, R51.H1_H1 ;  /* 0x30000033ff317230 */ /* 0x000fe40000004100 */
[--C-:B------:R-:W-:Y:S02]  /*8a10*/  HADD2.F32 R48, -RZ, R56.reuse.H0_H0 ;  /* 0x20000038ff307230 */ /* 0x100fe40000004100 */
[----:B------:R-:W-:Y:S02]  /*8a20*/  HADD2.F32 R51, -RZ, R56.H1_H1 ;  /* 0x30000038ff337230 */ /* 0x000fe40000004100 */
[--C-:B------:R-:W-:Y:S02]  /*8a30*/  HADD2.F32 R50, -RZ, R57.reuse.H0_H0 ;  /* 0x20000039ff327230 */ /* 0x100fe40000004100 */
[----:B--2---:R-:W-:Y:S02]  /*8a40*/  HADD2.F32 R52, -RZ, R57.H1_H1 ;  /* 0x30000039ff347230 */ /* 0x004fe40000004100 */
[--C-:B------:R-:W-:Y:S02]  /*8a50*/  HADD2.F32 R53, -RZ, R58.reuse.H0_H0 ;  /* 0x2000003aff357230 */ /* 0x100fe40000004100 */
[----:B------:R-:W-:Y:S02]  /*8a60*/  HADD2.F32 R54, -RZ, R58.H1_H1 ;  /* 0x3000003aff367230 */ /* 0x000fe40000004100 */
[--C-:B------:R-:W-:Y:S02]  /*8a70*/  HADD2.F32 R55, -RZ, R59.reuse.H0_H0 ;  /* 0x2000003bff377230 */ /* 0x100fe40000004100 */
[----:B------:R-:W-:Y:S02]  /*8a80*/  HADD2.F32 R56, -RZ, R59.H1_H1 ;  /* 0x3000003bff387230 */ /* 0x000fe40000004100 */
[--C-:B------:R-:W-:Y:S01]  /*8a90*/  HADD2.F32 R57, -RZ, R64.reuse.H0_H0 ;  /* 0x20000040ff397230 */ /* 0x100fe20000004100 */
[----:B-1----:R-:W-:Y:S01]  /*8aa0*/  UPRMT UR4, UR6, 0x654, UR4 ;  /* 0x0000065406047896 */ /* 0x002fe20008000004 */
[C---:B---3--:R-:W-:Y:S01]  /*8ab0*/  FMUL R4, R38.reuse, R4 ;  /* 0x0000000426047220 */ /* 0x048fe20000400000 */
[C---:B------:R-:W-:Y:S01]  /*8ac0*/  FMUL R5, R38.reuse, R5 ;  /* 0x0000000526057220 */ /* 0x040fe20000400000 */
[C---:B------:R-:W-:Y:S01]  /*8ad0*/  FMUL R6, R38.reuse, R6 ;  /* 0x0000000626067220 */ /* 0x040fe20000400000 */
[C---:B------:R-:W-:Y:S01]  /*8ae0*/  FMUL R7, R38.reuse, R7 ;  /* 0x0000000726077220 */ /* 0x040fe20000400000 */
[C---:B------:R-:W-:Y:S01]  /*8af0*/  FFMA R4, R41.reuse, R40, R4 ;  /* 0x0000002829047223 */ /* 0x040fe20000000004 */
[C---:B------:R-:W-:Y:S01]  /*8b00*/  FFMA R5, R41.reuse, R42, R5 ;  /* 0x0000002a29057223 */ /* 0x040fe20000000005 */
[C---:B------:R-:W-:Y:S01]  /*8b10*/  FFMA R6, R41.reuse, R43, R6 ;  /* 0x0000002b29067223 */ /* 0x040fe20000000006 */
[----:B------:R-:W-:Y:S01]  /*8b20*/  FFMA R7, R41, R44, R7 ;  /* 0x0000002c29077223 */ /* 0x000fe20000000007 */
[----:B------:R-:W-:Y:S01]  /*8b30*/  SYNCS.ARRIVE.TRANS64.RED.A1T0 RZ, [UR4], RZ ;  /* 0x000000ffffff79a7 */ /* 0x000fe20008100404 */
[C---:B------:R-:W-:Y:S01]  /*8b40*/  FMUL R8, R38.reuse, R8 ;  /* 0x0000000826087220 */ /* 0x040fe20000400000 */
[----:B------:R-:W-:Y:S01]  /*8b50*/  F2FP.F16.F32.PACK_AB R104, R5, R4 ;  /* 0x000000040568723e */ /* 0x000fe200000000ff */
[C---:B------:R-:W-:Y:S01]  /*8b60*/  FMUL R9, R38.reuse, R9 ;  /* 0x0000000926097220 */ /* 0x040fe20000400000 */
[----:B------:R-:W-:Y:S01]  /*8b70*/  F2FP.F16.F32.PACK_AB R105, R7, R6 ;  /* 0x000000060769723e */ /* 0x000fe200000000ff */
[C---:B------:R-:W-:Y:S01]  /*8b80*/  FFMA R8, R41.reuse, R45, R8 ;  /* 0x0000002d29087223 */ /* 0x040fe20000000008 */
[C---:B------:R-:W-:Y:S01]  /*8b90*/  FMUL R0, R38.reuse, R10 ;  /* 0x0000000a26007220 */ /* 0x040fe20000400000 */
[C---:B------:R-:W-:Y:S01]  /*8ba0*/  FFMA R9, R41.reuse, R46, R9 ;  /* 0x0000002e29097223 */ /* 0x040fe20000000009 */
[C---:B------:R-:W-:Y:S01]  /*8bb0*/  FMUL R2, R38.reuse, R11 ;  /* 0x0000000b26027220 */ /* 0x040fe20000400000 */
[C---:B------:R-:W-:Y:S01]  /*8bc0*/  FMUL R3, R38.reuse, R12 ;  /* 0x0000000c26037220 */ /* 0x040fe20000400000 */
[----:B------:R-:W-:Y:S01]  /*8bd0*/  FFMA R0, R41, R47, R0 ;  /* 0x0000002f29007223 */ /* 0x000fe20000000000 */
[C---:B------:R-:W-:Y:S01]  /*8be0*/  FMUL R10, R38.reuse, R13 ;  /* 0x0000000d260a7220 */ /* 0x040fe20000400000 */
[----:B------:R-:W-:Y:S01]  /*8bf0*/  F2FP.F16.F32.PACK_AB R106, R9, R8 ;  /* 0x00000008096a723e */ /* 0x000fe200000000ff */
[C---:B------:R-:W-:Y:S01]  /*8c00*/  FFMA R2, R41.reuse, R49, R2 ;  /* 0x0000003129027223 */ /* 0x040fe20000000002 */
[C---:B------:R-:W-:Y:S01]  /*8c10*/  FFMA R3, R41.reuse, R48, R3 ;  /* 0x0000003029037223 */ /* 0x040fe20000000003 */
[C---:B------:R-:W-:Y:S01]  /*8c20*/  FFMA R10, R41.reuse, R51, R10 ;  /* 0x00000033290a7223 */ /* 0x040fe2000000000a */
[C---:B------:R-:W-:Y:S01]  /*8c30*/  FMUL R11, R38.reuse, R14 ;  /* 0x0000000e260b7220 */ /* 0x040fe20000400000 */
[----:B------:R-:W-:Y:S01]  /*8c40*/  FMUL R15, R38, R15 ;  /* 0x0000000f260f7220 */ /* 0x000fe20000400000 */
[----:B------:R-:W-:Y:S01]  /*8c50*/  F2FP.F16.F32.PACK_AB R107, R2, R0 ;  /* 0x00000000026b723e */ /* 0x000fe200000000ff */
[----:B------:R-:W-:Y:S01]  /*8c60*/  FMUL R12, R38, R16 ;  /* 0x00000010260c7220 */ /* 0x000fe20000400000 */
[----:B------:R-:W-:Y:S01]  /*8c70*/  F2FP.F16.F32.PACK_AB R108, R10, R3 ;  /* 0x000000030a6c723e */ /* 0x000fe200000000ff */
[C---:B------:R-:W-:Y:S01]  /*8c80*/  FFMA R11, R41.reuse, R50, R11 ;  /* 0x00000032290b7223 */ /* 0x040fe2000000000b */
[C---:B------:R-:W-:Y:S01]  /*8c90*/  FFMA R15, R41.reuse, R52, R15 ;  /* 0x00000034290f7223 */ /* 0x040fe2000000000f */
[----:B------:R1:W-:Y:S01]  /*8ca0*/  STSM.16.M88.4 [R97+0x6400], R104 ;  /* 0x0064006861007844 */ /* 0x0003e20000000200 */
[----:B------:R-:W-:Y:S01]  /*8cb0*/  FFMA R12, R41, R53, R12 ;  /* 0x00000035290c7223 */ /* 0x000fe2000000000c */
[C---:B------:R-:W-:Y:S01]  /*8cc0*/  FMUL R13, R38.reuse, R17 ;  /* 0x00000011260d7220 */ /* 0x040fe20000400000 */
[C---:B------:R-:W-:Y:S01]  /*8cd0*/  FMUL R14, R38.reuse, R18 ;  /* 0x00000012260e7220 */ /* 0x040fe20000400000 */
[----:B------:R-:W-:Y:S01]  /*8ce0*/  F2FP.F16.F32.PACK_AB R109, R15, R11 ;  /* 0x0000000b0f6d723e */ /* 0x000fe200000000ff */
[C---:B------:R-:W-:Y:S01]  /*8cf0*/  FMUL R19, R38.reuse, R19 ;  /* 0x0000001326137220 */ /* 0x040fe20000400000 */
[C---:B------:R-:W-:Y:S01]  /*8d00*/  FFMA R13, R41.reuse, R54, R13 ;  /* 0x00000036290d7223 */ /* 0x040fe2000000000d */
[C---:B------:R-:W-:Y:S01]  /*8d10*/  FFMA R14, R41.reuse, R55, R14 ;  /* 0x00000037290e7223 */ /* 0x040fe2000000000e */
[----:B------:R-:W-:Y:S02]  /*8d20*/  HADD2.F32 R58, -RZ, R64.H1_H1 ;  /* 0x30000040ff3a7230 */ /* 0x000fe40000004100 */
[----:B------:R-:W-:Y:S01]  /*8d30*/  FFMA R19, R41, R56, R19 ;  /* 0x0000003829137223 */ /* 0x000fe20000000013 */
[C---:B------:R-:W-:Y:S01]  /*8d40*/  FMUL R16, R38.reuse, R20 ;  /* 0x0000001426107220 */ /* 0x040fe20000400000 */
[----:B------:R-:W-:Y:S01]  /*8d50*/  F2FP.F16.F32.PACK_AB R110, R13, R12 ;  /* 0x0000000c0d6e723e */ /* 0x000fe200000000ff */
[--C-:B------:R-:W-:Y:S02]  /*8d60*/  HADD2.F32 R59, -RZ, R65.reuse.H0_H0 ;  /* 0x20000041ff3b7230 */ /* 0x100fe40000004100 */
[C---:B------:R-:W-:Y:S01]  /*8d70*/  FMUL R17, R38.reuse, R21 ;  /* 0x0000001526117220 */ /* 0x040fe20000400000 */
[----:B------:R-:W-:Y:S01]  /*8d80*/  F2FP.F16.F32.PACK_AB R111, R19, R14 ;  /* 0x0000000e136f723e */ /* 0x000fe200000000ff */
[C---:B------:R-:W-:Y:S01]  /*8d90*/  FFMA R16, R41.reuse, R57, R16 ;  /* 0x0000003929107223 */ /* 0x040fe20000000010 */
[----:B------:R-:W-:Y:S02]  /*8da0*/  HADD2.F32 R60, -RZ, R65.H1_H1 ;  /* 0x30000041ff3c7230 */ /* 0x000fe40000004100 */
[----:B------:R-:W-:Y:S01]  /*8db0*/  FFMA R17, R41, R58, R17 ;  /* 0x0000003a29117223 */ /* 0x000fe20000000011 */
[C---:B------:R-:W-:Y:S01]  /*8dc0*/  FMUL R18, R38.reuse, R22 ;  /* 0x0000001626127220 */ /* 0x040fe20000400000 */
[----:B------:R1:W-:Y:S01]  /*8dd0*/  STSM.16.M88.4 [R96+0x6400], R108 ;  /* 0x0064006c60007844 */ /* 0x0003e20000000200 */
[--C-:B------:R-:W-:Y:S02]  /*8de0*/  HADD2.F32 R61, -RZ, R66.reuse.H0_H0 ;  /* 0x20000042ff3d7230 */ /* 0x100fe40000004100 */
[C---:B------:R-:W-:Y:S01]  /*8df0*/  FMUL R23, R38.reuse, R23 ;  /* 0x0000001726177220 */ /* 0x040fe20000400000 */
[----:B------:R-:W-:Y:S01]  /*8e00*/  F2FP.F16.F32.PACK_AB R112, R17, R16 ;  /* 0x000000101170723e */ /* 0x000fe200000000ff */
[C---:B------:R-:W-:Y:S01]  /*8e10*/  FFMA R18, R41.reuse, R59, R18 ;  /* 0x0000003b29127223 */ /* 0x040fe20000000012 */
[----:B------:R-:W-:Y:S02]  /*8e20*/  HADD2.F32 R62, -RZ, R66.H1_H1 ;  /* 0x30000042ff3e7230 */ /* 0x000fe40000004100 */
[----:B------:R-:W-:Y:S01]  /*8e30*/  FFMA R23, R41, R60, R23 ;  /* 0x0000003c29177223 */ /* 0x000fe20000000017 */
[C---:B------:R-:W-:Y:S01]  /*8e40*/  FMUL R20, R38.reuse, R24 ;  /* 0x0000001826147220 */ /* 0x040fe20000400000 */
[--C-:B------:R-:W-:Y:S02]  /*8e50*/  HADD2.F32 R63, -RZ, R67.reuse.H0_H0 ;  /* 0x20000043ff3f7230 */ /* 0x100fe40000004100 */
[C---:B------:R-:W-:Y:S01]  /*8e60*/  FMUL R21, R38.reuse, R25 ;  /* 0x0000001926157220 */ /* 0x040fe20000400000 */
[----:B------:R-:W-:Y:S01]  /*8e70*/  HADD2.F32 R64, -RZ, R67.H1_H1 ;  /* 0x30000043ff407230 */ /* 0x000fe20000004100 */
[----:B------:R-:W-:Y:S01]  /*8e80*/  F2FP.F16.F32.PACK_AB R113, R23, R18 ;  /* 0x000000121771723e */ /* 0x000fe200000000ff */
[C---:B------:R-:W-:Y:S01]  /*8e90*/  FFMA R20, R41.reuse, R61, R20 ;  /* 0x0000003d29147223 */ /* 0x040fe20000000014 */
        /* <DEDUP_REMOVED lines=8> */
[C---:B------:R-:W-:Y:S01]  /*8f20*/  FFMA R22, R41.reuse, R63, R22 ;  /* 0x0000003f29167223 */ /* 0x040fe20000000016 */
[----:B------:R-:W-:Y:S02]  /*8f30*/  HADD2.F32 R68, -RZ, R73.H1_H1 ;  /* 0x30000049ff447230 */ /* 0x000fe40000004100 */
[C---:B------:R-:W-:Y:S01]  /*8f40*/  FMUL R26, R38.reuse, R30 ;  /* 0x0000001e261a7220 */ /* 0x040fe20000400000 */
[C---:B------:R-:W-:Y:S01]  /*8f50*/  FFMA R27, R41.reuse, R64, R27 ;  /* 0x00000040291b7223 */ /* 0x040fe2000000001b */
        /* <DEDUP_REMOVED lines=34> */
[----:B------:R-:W-:Y:S02]  /*9180*/  UIADD3 UR9, UPT, UPT, UR49, 0xc0, URZ ;  /* 0x000000c031097890 */ /* 0x000fe4000fffe0ff */
[----:B------:R-:W-:Y:S01]  /*9190*/  UIADD3 UR8, UPT, UPT, UR44, 0x6400, URZ ;  /* 0x000064002c087890 */ /* 0x000fe2000fffe0ff */
[----:B------:R-:W-:Y:S01]  /*91a0*/  UMOV UR10, UR50 ;  /* 0x00000032000a7c82 */ /* 0x000fe20008000000 */
[----:B------:R-:W-:Y:S01]  /*91b0*/  UMOV UR11, UR36 ;  /* 0x00000024000b7c82 */ /* 0x000fe20008000000 */
[----:B--2---:R-:W-:Y:S04]  /*91c0*/  UIADD3 UR4, UP0, UPT, UR6, 0x680, URZ ;  /* 0x0000068006047890 */ /* 0x004fe8000ff1e0ff */
[----:B------:R-:W-:Y:S09]  /*91d0*/  UIADD3.X UR5, UPT, UPT, URZ, UR7, URZ, UP0, !UPT ;  /* 0x00000007ff057290 */ /* 0x000ff200087fe4ff */
[----:B------:R2:W-:Y:S01]  /*91e0*/  UTMASTG.3D [UR8], [UR4] ;  /* 0x00000008040073b5 */ /* 0x0005e20008010000 */
[----:B------:R0:W-:Y:S01]  /*91f0*/  UTMACMDFLUSH ;  /* 0x00000000000079b7 */ /* 0x0001e20000000000 */
[----:B--2---:R-:W-:Y:S04]  /*9200*/  DEPBAR.LE SB0, 0x1 ;  /* 0x000080400000791a */ /* 0x004fe80000000000 */
.L_x_131:
[----:B------:R-:W-:Y:S05]  /*9210*/  BSYNC.RECONVERGENT B0 ;  /* 0x0000000000007941 */ /* 0x000fea0003800200 */
.L_x_130:
[----:B------:R-:W-:Y:S01]  /*9220*/  BAR.SYNC.DEFER_BLOCKING 0x1, 0x80 ;  /* 0x0042000000007b1d */ /* 0x000fe20000010000 */
[----:B------:R-:W-:Y:S01]  /*9230*/  UISETP.NE.AND UP0, UPT, UR47, -0x4, UPT ;  /* 0xfffffffc2f00788c */ /* 0x000fe2000bf05270 */
[----:B------:R-:W-:Y:S08]  /*9240*/  IADD3 R0, PT, PT, R36, 0x1, RZ ;  /* 0x0000000124007810 */ /* 0x000ff00007ffe0ff */
[----:B------:R-:W-:Y:S05]  /*9250*/  BRA.U !UP0, `(.L_x_132) ;  /* 0x0000000108247547 */ /* 0x000fea000b800000 */
[----:B------:R-:W-:Y:S01]  /*9260*/  ISETP.NE.AND P0, PT, R95, RZ, PT ;  /* 0x000000ff5f00720c */ /* 0x000fe20003f05270 */
[----:B------:R-:W-:Y:S01]  /*9270*/  IMAD.U32 R2, RZ, RZ, UR46 ;  /* 0x0000002eff027e24 */ /* 0x000fe2000f8e00ff */
[----:B------:R-:W-:Y:S04]  /*9280*/  UIADD3 UR4, UPT, UPT, UR46, 0x1, URZ ;  /* 0x000000012e047890 */ /* 0x000fe8000fffe0ff */
[----:B------:R-:W-:Y:S04]  /*9290*/  UISETP.NE.AND UP0, UPT, UR4, 0x4, UPT ;  /* 0x000000040400788c */ /* 0x000fe8000bf05270 */
[----:B------:R-:W-:Y:S03]  /*92a0*/  USEL UR46, UR4, URZ, UP0 ;  /* 0x000000ff042e7287 */ /* 0x000fe60008000000 */
[----:B------:R-:W-:Y:S05]  /*92b0*/  @P0 LEA R2, R2, UR44, 0x3 ;  /* 0x0000002c02020c11 */ /* 0x000fea000f8e18ff */
[----:B------:R-:W-:Y:S05]  /*92c0*/  @P0 VIADD R2, R2, 0x60 ;  /* 0x0000006002020836 */ /* 0x000fea0000000000 */
[----:B------:R-:W-:Y:S04]  /*92d0*/  @P0 PRMT R2, R101, 0x654, R2 ;  /* 0x0000065465020816 */ /* 0x000fe80000000002 */
[----:B------:R2:W-:Y:S03]  /*92e0*/  @P0 SYNCS.ARRIVE.TRANS64.RED.A1T0 RZ, [R2+URZ], RZ ;  /* 0x000000ff02ff09a7 */ /* 0x0005e600081004ff */
.L_x_132:
[----:B------:R-:W-:Y:S01]  /*92f0*/  R2UR UR5, R83 ;  /* 0x00000000530572ca */ /* 0x000fe200000e0000 */
[----:B------:R-:W-:Y:S01]  /*9300*/  UISETP.NE.AND UP0, UPT, UR61, URZ, UPT ;  /* 0x000000ff3d00728c */ /* 0x000fe2000bf05270 */
[----:B------:R-:W-:Y:S01]  /*9310*/  R2UR UR4, R84 ;  /* 0x00000000540472ca */ /* 0x000fe200000e0000 */
[----:B------:R-:W-:Y:S01]  /*9320*/  UIADD3 UR47, UPT, UPT, UR47, 0x4, URZ ;  /* 0x000000042f2f7890 */ /* 0x000fe2000fffe0ff */
[----:B------:R-:W-:Y:S01]  /*9330*/  ISETP.NE.AND P0, PT, R88, 0x2, PT ;  /* 0x000000025800780c */ /* 0x000fe20003f05270 */
[----:B------:R-:W-:Y:S01]  /*9340*/  UMOV UR36, UR60 ;  /* 0x0000003c00247c82 */ /* 0x000fe20008000000 */
[----:B------:R-:W-:Y:S02]  /*9350*/  ISETP.NE.AND P1, PT, R0, 0x4, PT ;  /* 0x000000040000780c */ /* 0x000fe40003f25270 */
[----:B--2---:R-:W-:Y:S02]  /*9360*/  SEL R2, RZ, 0x1, P0 ;  /* 0x00000001ff027807 */ /* 0x004fe40000000000 */
[----:B------:R-:W-:Y:S02]  /*9370*/  SEL R3, RZ, 0x1, P1 ;  /* 0x00000001ff037807 */ /* 0x000fe40000800000 */
[----:B------:R-:W-:Y:S01]  /*9380*/  LOP3.LUT R89, R89, R2, RZ, 0x3c, !PT ;  /* 0x0000000259597212 */ /* 0x000fe200078e3cff */
[----:B------:R-:W-:Y:S01]  /*9390*/  UIADD3 UR31, UPT, UPT, UR37, UR5, URZ ;  /* 0x00000005251f7290 */ /* 0x000fe2000fffe0ff */
[----:B------:R-:W-:Y:S01]  /*93a0*/  LOP3.LUT R90, R90, R3, RZ, 0x3c, !PT ;  /* 0x000000035a5a7212 */ /* 0x000fe200078e3cff */
[----:B------:R-:W-:Y:S01]  /*93b0*/  UIADD3 UR30, UPT, UPT, UR38, UR4, URZ ;  /* 0x00000004261e7290 */ /* 0x000fe2000fffe0ff */
[----:B------:R-:W-:Y:S02]  /*93c0*/  SEL R88, R88, RZ, P0 ;  /* 0x000000ff58587207 */ /* 0x000fe40000000000 */
[----:B------:R-:W-:Y:S01]  /*93d0*/  SEL R36, R0, RZ, P1 ;  /* 0x000000ff00247207 */ /* 0x000fe20000800000 */
[----:B------:R-:W-:Y:S08]  /*93e0*/  BRA.U UP0, `(.L_x_133) ;  /* 0xffffffbd009c7547 */ /* 0x000ff0000b83ffff */
[----:B------:R-:W-:-:S13]  /*93f0*/  R2UR UR4, R85 ;  /* 0x00000000550472ca */ /* 0x000fda00000e0000 */
[----:B------:R-:W-:-:S09]  /*9400*/  UISETP.NE.AND UP0, UPT, UR4, URZ, UPT ;  /* 0x000000ff0400728c */ /* 0x000fd2000bf05270 */
[----:B------:R-:W-:Y:S05]  /*9410*/  BRA.U !UP0, `(.L_x_134) ;  /* 0x0000000108487547 */ /* 0x000fea000b800000 */
[----:B------:R-:W2:Y:S02]  /*9420*/  LDCU.64 UR4, c[0x0][0x890] ;  /* 0x00011200ff0477ac */ /* 0x000ea40008000a00 */
[----:B--2---:R-:W-:-:S04]  /*9430*/  UISETP.NE.U32.AND UP0, UPT, UR4, URZ, UPT ;  /* 0x000000ff0400728c */ /* 0x004fc8000bf05070 */
[----:B------:R-:W-:-:S09]  /*9440*/  UISETP.NE.AND.EX UP0, UPT, UR5, URZ, UPT, UP0 ;  /* 0x000000ff0500728c */ /* 0x000fd2000bf05300 */
[----:B------:R-:W-:Y:S05]  /*9450*/  BRA.U UP0, `(.L_x_135) ;  /* 0x00000001000c7547 */ /* 0x000fea000b800000 */
[----:B------:R-:W-:-:S13]  /*9460*/  FSETP.NEU.AND P0, PT, R41, RZ, PT ;  /* 0x000000ff2900720b */ /* 0x000fda0003f0d000 */
[----:B------:R-:W-:Y:S05]  /*9470*/  @!P0 EXIT ;  /* 0x000000000000894d */ /* 0x000fea0003800000 */
[----:B------:R-:W-:Y:S05]  /*9480*/  BRA `(.L_x_134) ;  /* 0x00000000002c7947 */ /* 0x000fea0003800000 */
.L_x_135:
[----:B------:R-:W-:Y:S01]  /*9490*/  ISETP.NE.AND P0, PT, R87, RZ, PT ;  /* 0x000000ff5700720c */ /* 0x000fe20003f05270 */
[----:B------:R-:W-:-:S12]  /*94a0*/  BSSY.RECONVERGENT B0, `(.L_x_134) ;  /* 0x0000009000007945 */ /* 0x000fd80003800200 */
[----:B------:R-:W-:Y:S05]  /*94b0*/  @P0 BRA `(.L_x_136) ;  /* 0x0000000000140947 */ /* 0x000fea0003800000 */
[----:B------:R-:W2:Y:S02]  /*94c0*/  LDCU.64 UR4, c[0x0][0x888] ;  /* 0x00011100ff0477ac */ /* 0x000ea40008000a00 */
[----:B--2---:R-:W-:-:S04]  /*94d0*/  ISETP.NE.U32.AND P0, PT, RZ, UR4, PT ;  /* 0x00000004ff007c0c */ /* 0x004fc8000bf05070 */
[----:B------:R-:W-:-:S13]  /*94e0*/  ISETP.NE.AND.EX P0, PT, RZ, UR5, PT, P0 ;  /* 0x00000005ff007c0c */ /* 0x000fda000bf05300 */
[----:B------:R-:W-:Y:S05]  /*94f0*/  @!P0 EXIT ;  /* 0x000000000000894d */ /* 0x000fea0003800000 */
[----:B------:R-:W-:Y:S05]  /*9500*/  BRA `(.L_x_137) ;  /* 0x0000000000087947 */ /* 0x000fea0003800000 */
.L_x_136:
[----:B------:R-:W-:-:S13]  /*9510*/  FSETP.NEU.AND P0, PT, R41, RZ, PT ;  /* 0x000000ff2900720b */ /* 0x000fda0003f0d000 */
[----:B------:R-:W-:Y:S05]  /*9520*/  @!P0 EXIT ;  /* 0x000000000000894d */ /* 0x000fea0003800000 */
.L_x_137:
[----:B------:R-:W-:Y:S05]  /*9530*/  BSYNC.RECONVERGENT B0 ;  /* 0x0000000000007941 */ /* 0x000fea0003800200 */
.L_x_134:
[----:B------:R-:W2:Y:S01]  /*9540*/  S2UR UR5, SR_CgaCtaId ;  /* 0x00000000000579c3 */ /* 0x000ea20000008800 */
[----:B------:R-:W-:Y:S01]  /*9550*/  ULEA UR4, UR46, UR44, 0x3 ;  /* 0x0000002c2e047291 */ /* 0x000fe2000f8e18ff */
[----:B------:R-:W-:-:S04]  /*9560*/  DEPBAR.LE SB0, 0x0 ;  /* 0x000080000000791a */ /* 0x000fc80000000000 */
[----:B------:R-:W-:-:S04]  /*9570*/  UIADD3 UR4, UPT, UPT, UR4, 0x60, URZ ;  /* 0x0000006004047890 */ /* 0x000fc8000fffe0ff */
[----:B--2---:R-:W-:-:S09]  /*9580*/  UPRMT UR4, UR5, 0x654, UR4 ;  /* 0x0000065405047896 */ /* 0x004fd20008000004 */
[----:B------:R-:W-:Y:S01]  /*9590*/  SYNCS.ARRIVE.TRANS64.RED.A1T0 RZ, [UR4], RZ ;  /* 0x000000ffffff79a7 */ /* 0x000fe20008100404 */
[----:B------:R-:W-:Y:S05]  /*95a0*/  EXIT ;  /* 0x000000000000794d */ /* 0x000fea0003800000 */
.L_x_24:
[----:B-1----:R1:W3:Y:S02]  /*95b0*/  SYNCS.PHASECHK.TRANS64.TRYWAIT P0, [R0+URZ+0x100], R3 ;  /* 0x00010003000075a7 */ /* 0x0022e400080011ff */
[----:B---3--:R-:W-:Y:S05]  /*95c0*/  @!P0 NANOSLEEP.SYNCS 0x989680 ;  /* 0x009896800000895d */ /* 0x008fea0003900000 */
[----:B------:R-:W3:Y:S02]  /*95d0*/  @!P0 SYNCS.PHASECHK.TRANS64 P0, [R0+URZ+0x100], R3 ;  /* 0x00010003000085a7 */ /* 0x000ee400080010ff */
[----:B---3--:R-:W-:Y:S05]  /*95e0*/  @!P0 BRA `(.L_x_24) ;  /* 0xfffffffc00f08947 */ /* 0x008fea000383ffff */
[----:B------:R-:W-:Y:S05]  /*95f0*/  BRA `(.L_x_138) ;  /* 0xffffff8000b47947 */ /* 0x000fea000383ffff */
.L_x_27:
[----:B-1----:R-:W-:-:S07]  /*9600*/  MOV R0, UR33 ;  /* 0x0000002100007c02 */ /* 0x002fce0008000f00 */
.L_x_139:
[----:B-1----:R1:W3:Y:S02]  /*9610*/  SYNCS.PHASECHK.TRANS64.TRYWAIT P0, [R0+URZ+0x20], R3 ;  /* 0x00002003000075a7 */ /* 0x0022e400080011ff */
[----:B---3--:R-:W-:Y:S05]  /*9620*/  @!P0 NANOSLEEP.SYNCS 0x989680 ;  /* 0x009896800000895d */ /* 0x008fea0003900000 */
[----:B------:R-:W3:Y:S02]  /*9630*/  @!P0 SYNCS.PHASECHK.TRANS64 P0, [R0+URZ+0x20], R3 ;  /* 0x00002003000085a7 */ /* 0x000ee400080010ff */
[----:B---3--:R-:W-:Y:S05]  /*9640*/  @!P0 BRA `(.L_x_139) ;  /* 0xfffffffc00f08947 */ /* 0x008fea000383ffff */
[----:B------:R-:W-:Y:S05]  /*9650*/  BRA `(.L_x_26) ;  /* 0xffffff8000f47947 */ /* 0x000fea000383ffff */
.L_x_34:
[----:B-1----:R-:W-:-:S07]  /*9660*/  MOV R0, UR9 ;  /* 0x0000000900007c02 */ /* 0x002fce0008000f00 */
.L_x_140:
[----:B-1----:R1:W3:Y:S02]  /*9670*/  SYNCS.PHASECHK.TRANS64.TRYWAIT P0, [R0+URZ+0x20], R3 ;  /* 0x00002003000075a7 */ /* 0x0022e400080011ff */
[----:B---3--:R-:W-:Y:S05]  /*9680*/  @!P0 NANOSLEEP.SYNCS 0x989680 ;  /* 0x009896800000895d */ /* 0x008fea0003900000 */
[----:B------:R-:W3:Y:S02]  /*9690*/  @!P0 SYNCS.PHASECHK.TRANS64 P0, [R0+URZ+0x20], R3 ;  /* 0x00002003000085a7 */ /* 0x000ee400080010ff */
[----:B---3--:R-:W-:Y:S05]  /*96a0*/  @!P0 BRA `(.L_x_140) ;  /* 0xfffffffc00f08947 */ /* 0x008fea000383ffff */
[----:B------:R-:W-:Y:S05]  /*96b0*/  BRA `(.L_x_33) ;  /* 0xffffff8400b47947 */ /* 0x000fea000383ffff */
.L_x_39:
[----:B-1----:R1:W3:Y:S02]  /*96c0*/  SYNCS.PHASECHK.TRANS64.TRYWAIT P0, [R3+URZ+0x90], R0 ;  /* 0x00009000030075a7 */ /* 0x0022e400080011ff */
[----:B---3--:R-:W-:Y:S05]  /*96d0*/  @!P0 NANOSLEEP.SYNCS 0x989680 ;  /* 0x009896800000895d */ /* 0x008fea0003900000 */
[----:B------:R-:W3:Y:S02]  /*96e0*/  @!P0 SYNCS.PHASECHK.TRANS64 P0, [R3+URZ+0x90], R0 ;  /* 0x00009000030085a7 */ /* 0x000ee400080010ff */
[----:B---3--:R-:W-:Y:S05]  /*96f0*/  @!P0 BRA `(.L_x_39) ;  /* 0xfffffffc00f08947 */ /* 0x008fea000383ffff */
[----:B------:R-:W-:Y:S05]  /*9700*/  BRA `(.L_x_141) ;  /* 0xffffff8800547947 */ /* 0x000fea000383ffff */
.L_x_43:
[----:B-1----:R-:W-:-:S07]  /*9710*/  MOV R0, UR4 ;  /* 0x0000000400007c02 */ /* 0x002fce0008000f00 */
.L_x_142:
[----:B-1----:R1:W3:Y:S02]  /*9720*/  SYNCS.PHASECHK.TRANS64.TRYWAIT P0, [R0+URZ], R3 ;  /* 0x00000003000075a7 */ /* 0x0022e400080011ff */
[----:B---3--:R-:W-:Y:S05]  /*9730*/  @!P0 NANOSLEEP.SYNCS 0x989680 ;  /* 0x009896800000895d */ /* 0x008fea0003900000 */
[----:B------:R-:W3:Y:S02]  /*9740*/  @!P0 SYNCS.PHASECHK.TRANS64 P0, [R0+URZ], R3 ;  /* 0x00000003000085a7 */ /* 0x000ee400080010ff */
[----:B---3--:R-:W-:Y:S05]  /*9750*/  @!P0 BRA `(.L_x_142) ;  /* 0xfffffffc00f08947 */ /* 0x008fea000383ffff */
[----:B------:R-:W-:Y:S05]  /*9760*/  BRA `(.L_x_143) ;  /* 0xffffff9000007947 */ /* 0x000fea000383ffff */
.L_x_44:
[----:B------:R-:W-:-:S07]  /*9770*/  MOV R0, UR5 ;  /* 0x0000000500007c02 */ /* 0x000fce0008000f00 */
.L_x_144:
[----:B-1----:R1:W3:Y:S02]  /*9780*/  SYNCS.PHASECHK.TRANS64.TRYWAIT P0, [R0+URZ], R3 ;  /* 0x00000003000075a7 */ /* 0x0022e400080011ff */
[----:B---3--:R-:W-:Y:S05]  /*9790*/  @!P0 NANOSLEEP.SYNCS 0x989680 ;  /* 0x009896800000895d */ /* 0x008fea0003900000 */
[----:B------:R-:W3:Y:S02]  /*97a0*/  @!P0 SYNCS.PHASECHK.TRANS64 P0, [R0+URZ], R3 ;  /* 0x00000003000085a7 */ /* 0x000ee400080010ff */
[----:B---3--:R-:W-:Y:S05]  /*97b0*/  @!P0 BRA `(.L_x_144) ;  /* 0xfffffffc00f08947 */ /* 0x008fea000383ffff */
[----:B------:R-:W-:Y:S05]  /*97c0*/  BRA `(.L_x_145) ;  /* 0xffffff90000c7947 */ /* 0x000fea000383ffff */
.L_x_45:
[----:B------:R-:W-:-:S07]  /*97d0*/  MOV R0, UR5 ;  /* 0x0000000500007c02 */ /* 0x000fce0008000f00 */
.L_x_146:
[----:B-1----:R1:W3:Y:S02]  /*97e0*/  SYNCS.PHASECHK.TRANS64.TRYWAIT P0, [R0+URZ], R3 ;  /* 0x00000003000075a7 */ /* 0x0022e400080011ff */
[----:B---3--:R-:W-:Y:S05]  /*97f0*/  @!P0 NANOSLEEP.SYNCS 0x989680 ;  /* 0x009896800000895d */ /* 0x008fea0003900000 */
[----:B------:R-:W3:Y:S02]  /*9800*/  @!P0 SYNCS.PHASECHK.TRANS64 P0, [R0+URZ], R3 ;  /* 0x00000003000085a7 */ /* 0x000ee400080010ff */
[----:B---3--:R-:W-:Y:S05]  /*9810*/  @!P0 BRA `(.L_x_146) ;  /* 0xfffffffc00f08947 */ /* 0x008fea000383ffff */
[----:B------:R-:W-:Y:S05]  /*9820*/  BRA `(.L_x_147) ;  /* 0xffffff9000187947 */ /* 0x000fea000383ffff */
.L_x_48:
[----:B--2---:R2:W3:Y:S02]  /*9830*/  SYNCS.PHASECHK.TRANS64.TRYWAIT P0, [R2+URZ+0xf0], R5 ;  /* 0x0000f005020075a7 */ /* 0x0044e400080011ff */
[----:B---3--:R-:W-:Y:S05]  /*9840*/  @!P0 NANOSLEEP.SYNCS 0x989680 ;  /* 0x009896800000895d */ /* 0x008fea0003900000 */
[----:B------:R-:W3:Y:S02]  /*9850*/  @!P0 SYNCS.PHASECHK.TRANS64 P0, [R2+URZ+0xf0], R5 ;  /* 0x0000f005020085a7 */ /* 0x000ee400080010ff */
[----:B---3--:R-:W-:Y:S05]  /*9860*/  @!P0 BRA `(.L_x_48) ;  /* 0xfffffffc00f08947 */ /* 0x008fea000383ffff */
[----:B------:R-:W-:Y:S05]  /*9870*/  BRA `(.L_x_148) ;  /* 0xffffff90007c7947 */ /* 0x000fea000383ffff */
.L_x_49:
[----:B------:R-:W-:-:S07]  /*9880*/  MOV R2, UR4 ;  /* 0x0000000400027c02 */ /* 0x000fce0008000f00 */
.L_x_149:
[----:B--2---:R2:W3:Y:S02]  /*9890*/  SYNCS.PHASECHK.TRANS64.TRYWAIT P0, [R2+URZ+0xa0], R5 ;  /* 0x0000a005020075a7 */ /* 0x0044e400080011ff */
[----:B---3--:R-:W-:Y:S05]  /*98a0*/  @!P0 NANOSLEEP.SYNCS 0x989680 ;  /* 0x009896800000895d */ /* 0x008fea0003900000 */
[----:B------:R-:W3:Y:S02]  /*98b0*/  @!P0 SYNCS.PHASECHK.TRANS64 P0, [R2+URZ+0xa0], R5 ;  /* 0x0000a005020085a7 */ /* 0x000ee400080010ff */
[----:B---3--:R-:W-:Y:S05]  /*98c0*/  @!P0 BRA `(.L_x_149) ;  /* 0xfffffffc00f08947 */ /* 0x008fea000383ffff */
[----:B------:R-:W-:Y:S05]  /*98d0*/  BRA `(.L_x_150) ;  /* 0xffffff90008c7947 */ /* 0x000fea000383ffff */
.L_x_50:
[----:B--2---:R2:W3:Y:S02]  /*98e0*/  SYNCS.PHASECHK.TRANS64.TRYWAIT P1, [R2+URZ+0x90], R5 ;  /* 0x00009005020075a7 */ /* 0x0044e400080211ff */
[----:B---3--:R-:W-:Y:S05]  /*98f0*/  @!P1 NANOSLEEP.SYNCS 0x989680 ;  /* 0x009896800000995d */ /* 0x008fea0003900000 */
[----:B------:R-:W3:Y:S02]  /*9900*/  @!P1 SYNCS.PHASECHK.TRANS64 P1, [R2+URZ+0x90], R5 ;  /* 0x00009005020095a7 */ /* 0x000ee400080210ff */
[----:B---3--:R-:W-:Y:S05]  /*9910*/  @!P1 BRA `(.L_x_50) ;  /* 0xfffffffc00f09947 */ /* 0x008fea000383ffff */
[----:B------:R-:W-:Y:S05]  /*9920*/  BRA `(.L_x_151) ;  /* 0xffffff9000bc7947 */ /* 0x000fea000383ffff */
.L_x_53:
[----:B------:R-:W-:-:S07]  /*9930*/  MOV R0, UR4 ;  /* 0x0000000400007c02 */ /* 0x000fce0008000f00 */
.L_x_152:
[----:B--2---:R2:W3:Y:S02]  /*9940*/  SYNCS.PHASECHK.TRANS64.TRYWAIT P0, [R0+URZ+0xa0], R3 ;  /* 0x0000a003000075a7 */ /* 0x0044e400080011ff */
[----:B---3--:R-:W-:Y:S05]  /*9950*/  @!P0 NANOSLEEP.SYNCS 0x989680 ;  /* 0x009896800000895d */ /* 0x008fea0003900000 */
[----:B------:R-:W3:Y:S02]  /*9960*/  @!P0 SYNCS.PHASECHK.TRANS64 P0, [R0+URZ+0xa0], R3 ;  /* 0x0000a003000085a7 */ /* 0x000ee400080010ff */
[----:B---3--:R-:W-:Y:S05]  /*9970*/  @!P0 BRA `(.L_x_152) ;  /* 0xfffffffc00f08947 */ /* 0x008fea000383ffff */
[----:B------:R-:W-:Y:S05]  /*9980*/  BRA `(.L_x_52) ;  /* 0xffffff9400107947 */ /* 0x000fea000383ffff */
.L_x_60:
[----:B-1----:R1:W2:Y:S02]  /*9990*/  SYNCS.PHASECHK.TRANS64.TRYWAIT P1, [R0+URZ+0x90], R5 ;  /* 0x00009005000075a7 */ /* 0x0022a400080211ff */
[----:B--2---:R-:W-:Y:S05]  /*99a0*/  @!P1 NANOSLEEP.SYNCS 0x989680 ;  /* 0x009896800000995d */ /* 0x004fea0003900000 */
[----:B------:R-:W2:Y:S02]  /*99b0*/  @!P1 SYNCS.PHASECHK.TRANS64 P1, [R0+URZ+0x90], R5 ;  /* 0x00009005000095a7 */ /* 0x000ea400080210ff */
[----:B--2---:R-:W-:Y:S05]  /*99c0*/  @!P1 BRA `(.L_x_60) ;  /* 0xfffffffc00f09947 */ /* 0x004fea000383ffff */
[----:B------:R-:W-:Y:S05]  /*99d0*/  BRA `(.L_x_153) ;  /* 0xffffff9800787947 */ /* 0x000fea000383ffff */
.L_x_61:
[----:B------:R-:W-:-:S07]  /*99e0*/  MOV R3, UR23 ;  /* 0x0000001700037c02 */ /* 0x000fce0008000f00 */
.L_x_154:
[----:B-1----:R1:W2:Y:S02]  /*99f0*/  SYNCS.PHASECHK.TRANS64.TRYWAIT P0, [R3+URZ+0xd0], R0 ;  /* 0x0000d000030075a7 */ /* 0x0022a400080011ff */
[----:B--2---:R-:W-:Y:S05]  /*9a00*/  @!P0 NANOSLEEP.SYNCS 0x989680 ;  /* 0x009896800000895d */ /* 0x004fea0003900000 */
[----:B------:R-:W2:Y:S02]  /*9a10*/  @!P0 SYNCS.PHASECHK.TRANS64 P0, [R3+URZ+0xd0], R0 ;  /* 0x0000d000030085a7 */ /* 0x000ea400080010ff */
[----:B--2---:R-:W-:Y:S05]  /*9a20*/  @!P0 BRA `(.L_x_154) ;  /* 0xfffffffc00f08947 */ /* 0x004fea000383ffff */
[----:B------:R-:W-:Y:S05]  /*9a30*/  BRA `(.L_x_155) ;  /* 0xffffff9800c87947 */ /* 0x000fea000383ffff */
.L_x_64:
[----:B------:R-:W-:Y:S07]  /*9a40*/  MOV R0, UR5 ;  /* 0x0000000500007c02 */ /* 0x000fee0008000f00 */
.L_x_156:
[----:B-1----:R1:W2:Y:S02]  /*9a50*/  SYNCS.PHASECHK.TRANS64.TRYWAIT P0, [R0+URZ], R3 ;  /* 0x00000003000075a7 */ /* 0x0022a400080011ff */
[----:B--2---:R-:W-:Y:S05]  /*9a60*/  @!P0 NANOSLEEP.SYNCS 0x989680 ;  /* 0x009896800000895d */ /* 0x004fea0003900000 */
[----:B------:R-:W2:Y:S02]  /*9a70*/  @!P0 SYNCS.PHASECHK.TRANS64 P0, [R0+URZ], R3 ;  /* 0x00000003000085a7 */ /* 0x000ea400080010ff */
[----:B--2---:R-:W-:Y:S05]  /*9a80*/  @!P0 BRA `(.L_x_156) ;  /* 0xfffffffc00f08947 */ /* 0x004fea000383ffff */
[----:B------:R-:W-:Y:S05]  /*9a90*/  BRA `(.L_x_63) ;  /* 0xffffff9800e47947 */ /* 0x000fea000383ffff */
.L_x_67:
[----:B------:R-:W-:-:S07]  /*9aa0*/  MOV R0, UR4 ;  /* 0x0000000400007c02 */ /* 0x000fce0008000f00 */
.L_x_157:
[----:B--2---:R2:W4:Y:S02]  /*9ab0*/  SYNCS.PHASECHK.TRANS64.TRYWAIT P0, [R0+URZ], R3 ;  /* 0x00000003000075a7 */ /* 0x00452400080011ff */
[----:B----4-:R-:W-:Y:S05]  /*9ac0*/  @!P0 NANOSLEEP.SYNCS 0x989680 ;  /* 0x009896800000895d */ /* 0x010fea0003900000 */
[----:B------:R-:W4:Y:S02]  /*9ad0*/  @!P0 SYNCS.PHASECHK.TRANS64 P0, [R0+URZ], R3 ;  /* 0x00000003000085a7 */ /* 0x000f2400080010ff */
[----:B----4-:R-:W-:Y:S05]  /*9ae0*/  @!P0 BRA `(.L_x_157) ;  /* 0xfffffffc00f08947 */ /* 0x010fea000383ffff */
[----:B------:R-:W-:Y:S05]  /*9af0*/  BRA `(.L_x_158) ;  /* 0xffffff9c00987947 */ /* 0x000fea000383ffff */
.L_x_68:
[----:B------:R-:W-:-:S07]  /*9b00*/  MOV R0, UR5 ;  /* 0x0000000500007c02 */ /* 0x000fce0008000f00 */
.L_x_159:
[----:B-1----:R1:W2:Y:S02]  /*9b10*/  SYNCS.PHASECHK.TRANS64.TRYWAIT P0, [R0+URZ], R3 ;  /* 0x00000003000075a7 */ /* 0x0022a400080011ff */
[----:B--2---:R-:W-:Y:S05]  /*9b20*/  @!P0 NANOSLEEP.SYNCS 0x989680 ;  /* 0x009896800000895d */ /* 0x004fea0003900000 */
[----:B------:R-:W2:Y:S02]  /*9b30*/  @!P0 SYNCS.PHASECHK.TRANS64 P0, [R0+URZ], R3 ;  /* 0x00000003000085a7 */ /* 0x000ea400080010ff */
[----:B--2---:R-:W-:Y:S05]  /*9b40*/  @!P0 BRA `(.L_x_159) ;  /* 0xfffffffc00f08947 */ /* 0x004fea000383ffff */
[----:B------:R-:W-:Y:S05]  /*9b50*/  BRA `(.L_x_160) ;  /* 0xffffff9c00a47947 */ /* 0x000fea000383ffff */
.L_x_69:
[----:B------:R-:W-:-:S07]  /*9b60*/  MOV R0, UR5 ;  /* 0x0000000500007c02 */ /* 0x000fce0008000f00 */
.L_x_161:
[----:B-1----:R1:W2:Y:S02]  /*9b70*/  SYNCS.PHASECHK.TRANS64.TRYWAIT P0, [R0+URZ], R3 ;  /* 0x00000003000075a7 */ /* 0x0022a400080011ff */
[----:B--2---:R-:W-:Y:S05]  /*9b80*/  @!P0 NANOSLEEP.SYNCS 0x989680 ;  /* 0x009896800000895d */ /* 0x004fea0003900000 */
[----:B------:R-:W2:Y:S02]  /*9b90*/  @!P0 SYNCS.PHASECHK.TRANS64 P0, [R0+URZ], R3 ;  /* 0x00000003000085a7 */ /* 0x000ea400080010ff */
[----:B--2---:R-:W-:Y:S05]  /*9ba0*/  @!P0 BRA `(.L_x_161) ;  /* 0xfffffffc00f08947 */ /* 0x004fea000383ffff */
[----:B------:R-:W-:Y:S05]  /*9bb0*/  BRA `(.L_x_162) ;  /* 0xffffff9c00b07947 */ /* 0x000fea000383ffff */
.L_x_70:
[----:B------:R-:W-:-:S07]  /*9bc0*/  MOV R0, UR4 ;  /* 0x0000000400007c02 */ /* 0x000fce0008000f00 */
.L_x_163:
[----:B-1----:R1:W2:Y:S02]  /*9bd0*/  SYNCS.PHASECHK.TRANS64.TRYWAIT P0, [R0+URZ], R3 ;  /* 0x00000003000075a7 */ /* 0x0022a400080011ff */
[----:B--2---:R-:W-:Y:S05]  /*9be0*/  @!P0 NANOSLEEP.SYNCS 0x989680 ;  /* 0x009896800000895d */ /* 0x004fea0003900000 */
[----:B------:R-:W2:Y:S02]  /*9bf0*/  @!P0 SYNCS.PHASECHK.TRANS64 P0, [R0+URZ], R3 ;  /* 0x00000003000085a7 */ /* 0x000ea400080010ff */
[----:B--2---:R-:W-:Y:S05]  /*9c00*/  @!P0 BRA `(.L_x_163) ;  /* 0xfffffffc00f08947 */ /* 0x004fea000383ffff */
[----:B------:R-:W-:Y:S05]  /*9c10*/  BRA `(.L_x_164) ;  /* 0xffffff9c00bc7947 */ /* 0x000fea000383ffff */
.L_x_75:
[----:B-1----:R1:W2:Y:S02]  /*9c20*/  SYNCS.PHASECHK.TRANS64.TRYWAIT P0, [R8+URZ+0x90], R5 ;  /* 0x00009005080075a7 */ /* 0x0022a400080011ff */
[----:B--2---:R-:W-:Y:S05]  /*9c30*/  @!P0 NANOSLEEP.SYNCS 0x989680 ;  /* 0x009896800000895d */ /* 0x004fea0003900000 */
[----:B------:R-:W2:Y:S02]  /*9c40*/  @!P0 SYNCS.PHASECHK.TRANS64 P0, [R8+URZ+0x90], R5 ;  /* 0x00009005080085a7 */ /* 0x000ea400080010ff */
[----:B--2---:R-:W-:Y:S05]  /*9c50*/  @!P0 BRA `(.L_x_75) ;  /* 0xfffffffc00f08947 */ /* 0x004fea000383ffff */
[----:B------:R-:W-:Y:S05]  /*9c60*/  BRA `(.L_x_165) ;  /* 0xffffffa400007947 */ /* 0x000fea000383ffff */
.L_x_78:
[----:B------:R-:W-:Y:S07]  /*9c70*/  MOV R0, UR21 ;  /* 0x0000001500007c02 */ /* 0x000fee0008000f00 */
.L_x_166:
[----:B-1----:R1:W2:Y:S02]  /*9c80*/  SYNCS.PHASECHK.TRANS64.TRYWAIT P1, [R0+URZ+0x88], R5 ;  /* 0x00008805000075a7 */ /* 0x0022a400080211ff */
[----:B--2---:R-:W-:Y:S05]  /*9c90*/  @!P1 NANOSLEEP.SYNCS 0x989680 ;  /* 0x009896800000995d */ /* 0x004fea0003900000 */
[----:B------:R-:W2:Y:S02]  /*9ca0*/  @!P1 SYNCS.PHASECHK.TRANS64 P1, [R0+URZ+0x88], R5 ;  /* 0x00008805000095a7 */ /* 0x000ea400080210ff */
[----:B--2---:R-:W-:Y:S05]  /*9cb0*/  @!P1 BRA `(.L_x_166) ;  /* 0xfffffffc00f09947 */ /* 0x004fea000383ffff */
[----:B------:R-:W-:Y:S05]  /*9cc0*/  BRA `(.L_x_77) ;  /* 0xffffffa8007c7947 */ /* 0x000fea000383ffff */
.L_x_81:
[----:B-1----:R-:W-:Y:S07]  /*9cd0*/  MOV R5, UR21 ;  /* 0x0000001500057c02 */ /* 0x002fee0008000f00 */
.L_x_167:
[----:B-1----:R1:W2:Y:S02]  /*9ce0*/  SYNCS.PHASECHK.TRANS64.TRYWAIT P0, [R5+URZ+0x60], R4 ;  /* 0x00006004050075a7 */ /* 0x0022a400080011ff */
[----:B--2---:R-:W-:Y:S05]  /*9cf0*/  @!P0 NANOSLEEP.SYNCS 0x989680 ;  /* 0x009896800000895d */ /* 0x004fea0003900000 */
[----:B------:R-:W2:Y:S02]  /*9d00*/  @!P0 SYNCS.PHASECHK.TRANS64 P0, [R5+URZ+0x60], R4 ;  /* 0x00006004050085a7 */ /* 0x000ea400080010ff */
[----:B--2---:R-:W-:Y:S05]  /*9d10*/  @!P0 BRA `(.L_x_167) ;  /* 0xfffffffc00f08947 */ /* 0x004fea000383ffff */
[----:B------:R-:W-:Y:S05]  /*9d20*/  BRA `(.L_x_168) ;  /* 0xffffffa800d47947 */ /* 0x000fea000383ffff */
.L_x_82:
[----:B------:R-:W-:Y:S07]  /*9d30*/  MOV R5, UR21 ;  /* 0x0000001500057c02 */ /* 0x000fee0008000f00 */
.L_x_169:
[----:B-1----:R1:W2:Y:S02]  /*9d40*/  SYNCS.PHASECHK.TRANS64.TRYWAIT P0, [R5+URZ+0x68], R4 ;  /* 0x00006804050075a7 */ /* 0x0022a400080011ff */
[----:B--2---:R-:W-:Y:S05]  /*9d50*/  @!P0 NANOSLEEP.SYNCS 0x989680 ;  /* 0x009896800000895d */ /* 0x004fea0003900000 */
[----:B------:R-:W2:Y:S02]  /*9d60*/  @!P0 SYNCS.PHASECHK.TRANS64 P0, [R5+URZ+0x68], R4 ;  /* 0x00006804050085a7 */ /* 0x000ea400080010ff */
[----:B--2---:R-:W-:Y:S05]  /*9d70*/  @!P0 BRA `(.L_x_169) ;  /* 0xfffffffc00f08947 */ /* 0x004fea000383ffff */
[----:B------:R-:W-:Y:S05]  /*9d80*/  BRA `(.L_x_170) ;  /* 0xffffffac000c7947 */ /* 0x000fea000383ffff */
.L_x_83:
[----:B-1----:R-:W-:Y:S07]  /*9d90*/  MOV R5, UR21 ;  /* 0x0000001500057c02 */ /* 0x002fee0008000f00 */
.L_x_171:
[----:B-1----:R1:W2:Y:S02]  /*9da0*/  SYNCS.PHASECHK.TRANS64.TRYWAIT P0, [R5+URZ+0x70], R4 ;  /* 0x00007004050075a7 */ /* 0x0022a400080011ff */
[----:B--2---:R-:W-:Y:S05]  /*9db0*/  @!P0 NANOSLEEP.SYNCS 0x989680 ;  /* 0x009896800000895d */ /* 0x004fea0003900000 */
[----:B------:R-:W2:Y:S02]  /*9dc0*/  @!P0 SYNCS.PHASECHK.TRANS64 P0, [R5+URZ+0x70], R4 ;  /* 0x00007004050085a7 */ /* 0x000ea400080010ff */
[----:B--2---:R-:W-:Y:S05]  /*9dd0*/  @!P0 BRA `(.L_x_171) ;  /* 0xfffffffc00f08947 */ /* 0x004fea000383ffff */
[----:B------:R-:W-:Y:S05]  /*9de0*/  BRA `(.L_x_172) ;  /* 0xffffffac00507947 */ /* 0x000fea000383ffff */
.L_x_84:
[----:B-1----:R-:W-:Y:S07]  /*9df0*/  MOV R5, UR21 ;  /* 0x0000001500057c02 */ /* 0x002fee0008000f00 */
.L_x_173:
[----:B-1----:R1:W2:Y:S02]  /*9e00*/  SYNCS.PHASECHK.TRANS64.TRYWAIT P0, [R5+URZ+0x78], R4 ;  /* 0x00007804050075a7 */ /* 0x0022a400080011ff */
[----:B--2---:R-:W-:Y:S05]  /*9e10*/  @!P0 NANOSLEEP.SYNCS 0x989680 ;  /* 0x009896800000895d */ /* 0x004fea0003900000 */
[----:B------:R-:W2:Y:S02]  /*9e20*/  @!P0 SYNCS.PHASECHK.TRANS64 P0, [R5+URZ+0x78], R4 ;  /* 0x00007804050085a7 */ /* 0x000ea400080010ff */
[----:B--2---:R-:W-:Y:S05]  /*9e30*/  @!P0 BRA `(.L_x_173) ;  /* 0xfffffffc00f08947 */ /* 0x004fea000383ffff */
[----:B------:R-:W-:Y:S05]  /*9e40*/  BRA `(.L_x_174) ;  /* 0xffffffac00987947 */ /* 0x000fea000383ffff */
.L_x_86:
[----:B------:R-:W-:-:S07]  /*9e50*/  MOV R0, UR21 ;  /* 0x0000001500007c02 */ /* 0x000fce0008000f00 */
.L_x_175:
[----:B-1----:R1:W2:Y:S02]  /*9e60*/  SYNCS.PHASECHK.TRANS64.TRYWAIT P0, [R0+URZ+0x60], R3 ;  /* 0x00006003000075a7 */ /* 0x0022a400080011ff */
[----:B--2---:R-:W-:Y:S05]  /*9e70*/  @!P0 NANOSLEEP.SYNCS 0x989680 ;  /* 0x009896800000895d */ /* 0x004fea0003900000 */
[----:B------:R-:W2:Y:S02]  /*9e80*/  @!P0 SYNCS.PHASECHK.TRANS64 P0, [R0+URZ+0x60], R3 ;  /* 0x00006003000085a7 */ /* 0x000ea400080010ff */
[----:B--2---:R-:W-:Y:S05]  /*9e90*/  @!P0 BRA `(.L_x_175) ;  /* 0xfffffffc00f08947 */ /* 0x004fea000383ffff */
[----:B------:R-:W-:Y:S05]  /*9ea0*/  BRA `(.L_x_176) ;  /* 0xffffffb000107947 */ /* 0x000fea000383ffff */
.L_x_87:
[----:B-1----:R-:W-:-:S07]  /*9eb0*/  MOV R0, UR21 ;  /* 0x0000001500007c02 */ /* 0x002fce0008000f00 */
.L_x_177:
[----:B-1----:R1:W2:Y:S02]  /*9ec0*/  SYNCS.PHASECHK.TRANS64.TRYWAIT P0, [R0+URZ+0x68], R3 ;  /* 0x00006803000075a7 */ /* 0x0022a400080011ff */
[----:B--2---:R-:W-:Y:S05]  /*9ed0*/  @!P0 NANOSLEEP.SYNCS 0x989680 ;  /* 0x009896800000895d */ /* 0x004fea0003900000 */
[----:B------:R-:W2:Y:S02]  /*9ee0*/  @!P0 SYNCS.PHASECHK.TRANS64 P0, [R0+URZ+0x68], R3 ;  /* 0x00006803000085a7 */ /* 0x000ea400080010ff */
[----:B--2---:R-:W-:Y:S05]  /*9ef0*/  @!P0 BRA `(.L_x_177) ;  /* 0xfffffffc00f08947 */ /* 0x004fea000383ffff */
[----:B------:R-:W-:Y:S05]  /*9f00*/  BRA `(.L_x_178) ;  /* 0xffffffb000007947 */ /* 0x000fea000383ffff */
.L_x_88:
[----:B-1----:R-:W-:-:S07]  /*9f10*/  MOV R0, UR21 ;  /* 0x0000001500007c02 */ /* 0x002fce0008000f00 */
.L_x_179:
[----:B-1----:R1:W2:Y:S02]  /*9f20*/  SYNCS.PHASECHK.TRANS64.TRYWAIT P0, [R0+URZ+0x70], R3 ;  /* 0x00007003000075a7 */ /* 0x0022a400080011ff */
[----:B--2---:R-:W-:Y:S05]  /*9f30*/  @!P0 NANOSLEEP.SYNCS 0x989680 ;  /* 0x009896800000895d */ /* 0x004fea0003900000 */
[----:B------:R-:W2:Y:S02]  /*9f40*/  @!P0 SYNCS.PHASECHK.TRANS64 P0, [R0+URZ+0x70], R3 ;  /* 0x00007003000085a7 */ /* 0x000ea400080010ff */
[----:B--2---:R-:W-:Y:S05]  /*9f50*/  @!P0 BRA `(.L_x_179) ;  /* 0xfffffffc00f08947 */ /* 0x004fea000383ffff */
[----:B------:R-:W-:Y:S05]  /*9f60*/  BRA `(.L_x_180) ;  /* 0xffffffac00f07947 */ /* 0x000fea000383ffff */
.L_x_90:
[----:B-1----:R1:W2:Y:S02]  /*9f70*/  SYNCS.PHASECHK.TRANS64.TRYWAIT P0, [R3+URZ+0x90], R0 ;  /* 0x00009000030075a7 */ /* 0x0022a400080011ff */
[----:B--2---:R-:W-:Y:S05]  /*9f80*/  @!P0 NANOSLEEP.SYNCS 0x989680 ;  /* 0x009896800000895d */ /* 0x004fea0003900000 */
[----:B------:R-:W2:Y:S02]  /*9f90*/  @!P0 SYNCS.PHASECHK.TRANS64 P0, [R3+URZ+0x90], R0 ;  /* 0x00009000030085a7 */ /* 0x000ea400080010ff */
[----:B--2---:R-:W-:Y:S05]  /*9fa0*/  @!P0 BRA `(.L_x_90) ;  /* 0xfffffffc00f08947 */ /* 0x004fea000383ffff */
[----:B------:R-:W-:Y:S05]  /*9fb0*/  BRA `(.L_x_181) ;  /* 0xffffffb000bc7947 */ /* 0x000fea000383ffff */
.L_x_101:
[----:B-1----:R-:W-:Y:S04]  /*9fc0*/  MOV R0, UR44 ;  /* 0x0000002c00007c02 */ /* 0x002fe80008000f00 */
[----:B------:R1:W2:Y:S03]  /*9fd0*/  SYNCS.PHASECHK.TRANS64.TRYWAIT P1, [R0+URZ+0x40], R5 ;  /* 0x00004005000075a7 */ /* 0x0002a600080211ff */
[----:B--2---:R-:W-:Y:S05]  /*9fe0*/  @!P1 NANOSLEEP.SYNCS 0x989680 ;  /* 0x009896800000995d */ /* 0x004fea0003900000 */
[----:B------:R-:W2:Y:S02]  /*9ff0*/  @!P1 SYNCS.PHASECHK.TRANS64 P1, [R0+URZ+0x40], R5 ;  /* 0x00004005000095a7 */ /* 0x000ea400080210ff */
[----:B--2---:R-:W-:Y:S05]  /*a000*/  @!P1 BRA `(.L_x_101) ;  /* 0xfffffffc00ec9947 */ /* 0x004fea000383ffff */
[----:B------:R-:W-:Y:S05]  /*a010*/  BRA `(.L_x_100) ;  /* 0xffffffc000507947 */ /* 0x000fea000383ffff */
.L_x_103:
[----:B-1----:R1:W4:Y:S02]  /*a020*/  SYNCS.PHASECHK.TRANS64.TRYWAIT P0, [R98+URZ+0xb0], R3 ;  /* 0x0000b003620075a7 */ /* 0x00232400080011ff */
[----:B----4-:R-:W-:Y:S05]  /*a030*/  @!P0 NANOSLEEP.SYNCS 0x989680 ;  /* 0x009896800000895d */ /* 0x010fea0003900000 */
[----:B------:R-:W4:Y:S02]  /*a040*/  @!P0 SYNCS.PHASECHK.TRANS64 P0, [R98+URZ+0xb0], R3 ;  /* 0x0000b003620085a7 */ /* 0x000f2400080010ff */
[----:B----4-:R-:W-:Y:S05]  /*a050*/  @!P0 BRA `(.L_x_103) ;  /* 0xfffffffc00f08947 */ /* 0x010fea000383ffff */
[----:B------:R-:W-:Y:S05]  /*a060*/  BRA `(.L_x_102) ;  /* 0xffffffc0007c7947 */ /* 0x000fea000383ffff */
.L_x_112:
[----:B--2---:R2:W3:Y:S02]  /*a070*/  SYNCS.PHASECHK.TRANS64.TRYWAIT P0, [R3+URZ+0x40], R0 ;  /* 0x00004000030075a7 */ /* 0x0044e400080011ff */
[----:B---3--:R-:W-:Y:S05]  /*a080*/  @!P0 NANOSLEEP.SYNCS 0x989680 ;  /* 0x009896800000895d */ /* 0x008fea0003900000 */
[----:B------:R-:W3:Y:S02]  /*a090*/  @!P0 SYNCS.PHASECHK.TRANS64 P0, [R3+URZ+0x40], R0 ;  /* 0x00004000030085a7 */ /* 0x000ee400080010ff */
[----:B---3--:R-:W-:Y:S05]  /*a0a0*/  @!P0 BRA `(.L_x_112) ;  /* 0xfffffffc00f08947 */ /* 0x008fea000383ffff */
[----:B------:R-:W-:Y:S05]  /*a0b0*/  BRA `(.L_x_111) ;  /* 0xffffffcc00607947 */ /* 0x000fea000383ffff */
.L_x_120:
[----:B-1----:R1:W3:Y:S02]  /*a0c0*/  SYNCS.PHASECHK.TRANS64.TRYWAIT P0, [R63+URZ+0x40], R4 ;  /* 0x000040043f0075a7 */ /* 0x0022e400080011ff */
[----:B---3--:R-:W-:Y:S05]  /*a0d0*/  @!P0 NANOSLEEP.SYNCS 0x989680 ;  /* 0x009896800000895d */ /* 0x008fea0003900000 */
[----:B------:R-:W3:Y:S02]  /*a0e0*/  @!P0 SYNCS.PHASECHK.TRANS64 P0, [R63+URZ+0x40], R4 ;  /* 0x000040043f0085a7 */ /* 0x000ee400080010ff */
[----:B---3--:R-:W-:Y:S05]  /*a0f0*/  @!P0 BRA `(.L_x_120) ;  /* 0xfffffffc00f08947 */ /* 0x008fea000383ffff */
[----:B------:R-:W-:Y:S05]  /*a100*/  BRA `(.L_x_119) ;  /* 0xffffffd800687947 */ /* 0x000fea000383ffff */
.L_x_128:
[----:B-1----:R1:W3:Y:S02]  /*a110*/  SYNCS.PHASECHK.TRANS64.TRYWAIT P0, [R108+URZ+0x40], R3 ;  /* 0x000040036c0075a7 */ /* 0x0022e400080011ff */
[----:B---3--:R-:W-:Y:S05]  /*a120*/  @!P0 NANOSLEEP.SYNCS 0x989680 ;  /* 0x009896800000895d */ /* 0x008fea0003900000 */
[----:B------:R-:W3:Y:S02]  /*a130*/  @!P0 SYNCS.PHASECHK.TRANS64 P0, [R108+URZ+0x40], R3 ;  /* 0x000040036c0085a7 */ /* 0x000ee400080010ff */
[----:B---3--:R-:W-:Y:S05]  /*a140*/  @!P0 BRA `(.L_x_128) ;  /* 0xfffffffc00f08947 */ /* 0x008fea000383ffff */
[----:B------:R-:W-:Y:S05]  /*a150*/  BRA `(.L_x_127) ;  /* 0xffffffe4006c7947 */ /* 0x000fea000383ffff */
        .weak           $__internal_0_$__cuda_sm10x_tcgen05_guardrail_trap_col_being_dealloced_not_returned_by_alloc
        .type           $__internal_0_$__cuda_sm10x_tcgen05_guardrail_trap_col_being_dealloced_not_returned_by_alloc,@function
        .size           $__internal_0_$__cuda_sm10x_tcgen05_guardrail_trap_col_being_dealloced_not_returned_by_alloc,($__internal_1_$__cuda_sm10x_tcgen05_guardrail_trap_phase_invalid_during_alloc - $__internal_0_$__cuda_sm10x_tcgen05_guardrail_trap_col_being_dealloced_not_returned_by_alloc)
$__internal_0_$__cuda_sm10x_tcgen05_guardrail_trap_col_being_dealloced_not_returned_by_alloc:
[----:B------:R-:W-:Y:S05]  /*a160*/  BPT.TRAP 0x1 ;  /* 0x000000040000795c */ /* 0x000fea0000300000 */
[----:B------:R-:W-:-:S04]  /*a170*/  HFMA2 R3, -RZ, RZ, 0, 0 ;  /* 0x00000000ff037431 */ /* 0x000fc800000001ff */
[----:B------:R-:W-:Y:S05]  /*a180*/  RET.REL.NODEC R2 `(_ZN7cutlass13device_kernelINS_4gemm6kernel13GemmUniversalIN4cute5tupleIJiiiiEEENS1_10collective13CollectiveMmaINS1_35MainloopSm100TmaUmmaWarpSpecializedILi4ELi2ELi4ENS5_IJNS4_1CILi2EEENSA_ILi1EEESC_EEEEENS5_IJNSA_ILi64EEENSA_ILi256EEENSA_ILi32EEEEEENS_6half_tENS5_IJlSC_lEEESJ_SK_NS4_8TiledMMAINS4_8MMA_AtomIJNS4_20SM100_MMA_F16BF16_SSISJ_SJ_fLi64ELi256ELNS4_4UMMA5MajorE0ELSP_0ELNSO_7ScaleInE0ELSQ_0EEEEEENS4_6LayoutINS5_IJSC_SC_SC_EEENS5_IJNSA_ILi0EEESV_SV_EEEEENS5_IJNS4_10UnderscoreESY_SY_EEEEENS4_13SM90_TMA_LOADENS4_14ComposedLayoutINS4_7SwizzleILi2ELi4ELi3EEENS4_18smem_ptr_flag_bitsILi16EEENST_INS5_IJNSA_ILi8EEESH_EEENS5_IJSH_SC_EEEEEEEvNS4_8identityENS4_23SM90_TMA_LOAD_MULTICASTES1B_vS1C_EENS_8epilogue10collective18CollectiveEpilogueINS1F_23Sm100TmaWarpSpecializedILi4ELi2ELi32ELb1ELb0EEEJSI_NS5_IJNST_ISF_SC_EES1K_EEESJ_SK_SJ_SK_NS1F_6fusion15FusionCallbacksIS1J_NS1M_17LinearCombinationISJ_fSJ_fLNS_15FloatRoundStyleE2EEESI_S1L_JEEENS4_5SM1004TMEM4LOAD26SM100_TMEM_LOAD_16dp256b8xES11_NS12_INS13_ILi3ELi4ELi3EEES16_NST_INS5_IJS17_SF_EEENS5_IJSF_SC_EEEEEEENS4_17SM75_U32x4_LDSM_NENS4_14SM90_TMA_STOREES20_NS4_17SM90_U32x4_STSM_NENS4_39AutoVectorizingCopyWithAssumedAlignmentILi128EEEEEEvvEEEEvNT_6ParamsE) ;  /* 0xffffff5c029c7950 */ /* 0x000fea0003c3ffff */
        .weak           $__internal_1_$__cuda_sm10x_tcgen05_guardrail_trap_phase_invalid_during_alloc
        .type           $__internal_1_$__cuda_sm10x_tcgen05_guardrail_trap_phase_invalid_during_alloc,@function
        .size           $__internal_1_$__cuda_sm10x_tcgen05_guardrail_trap_phase_invalid_during_alloc,($__internal_2_$__cuda_sm10x_tcgen05_guardrail_trap_unallocated_columns_being_dealloced - $__internal_1_$__cuda_sm10x_tcgen05_guardrail_trap_phase_invalid_during_alloc)
$__internal_1_$__cuda_sm10x_tcgen05_guardrail_trap_phase_invalid_during_alloc:
[----:B------:R-:W-:Y:S05]  /*a190*/  BPT.TRAP 0x1 ;  /* 0x000000040000795c */ /* 0x000fea0000300000 */
[----:B------:R-:W-:-:S04]  /*a1a0*/  MOV R5, 0x0 ;  /* 0x0000000000057802 */ /* 0x000fc80000000f00 */
[----:B------:R-:W-:Y:S05]  /*a1b0*/  RET.REL.NODEC R4 `(_ZN7cutlass13device_kernelINS_4gemm6kernel13GemmUniversalIN4cute5tupleIJiiiiEEENS1_10collective13CollectiveMmaINS1_35MainloopSm100TmaUmmaWarpSpecializedILi4ELi2ELi4ENS5_IJNS4_1CILi2EEENSA_ILi1EEESC_EEEEENS5_IJNSA_ILi64EEENSA_ILi256EEENSA_ILi32EEEEEENS_6half_tENS5_IJlSC_lEEESJ_SK_NS4_8TiledMMAINS4_8MMA_AtomIJNS4_20SM100_MMA_F16BF16_SSISJ_SJ_fLi64ELi256ELNS4_4UMMA5MajorE0ELSP_0ELNSO_7ScaleInE0ELSQ_0EEEEEENS4_6LayoutINS5_IJSC_SC_SC_EEENS5_IJNSA_ILi0EEESV_SV_EEEEENS5_IJNS4_10UnderscoreESY_SY_EEEEENS4_13SM90_TMA_LOADENS4_14ComposedLayoutINS4_7SwizzleILi2ELi4ELi3EEENS4_18smem_ptr_flag_bitsILi16EEENST_INS5_IJNSA_ILi8EEESH_EEENS5_IJSH_SC_EEEEEEEvNS4_8identityENS4_23SM90_TMA_LOAD_MULTICASTES1B_vS1C_EENS_8epilogue10collective18CollectiveEpilogueINS1F_23Sm100TmaWarpSpecializedILi4ELi2ELi32ELb1ELb0EEEJSI_NS5_IJNST_ISF_SC_EES1K_EEESJ_SK_SJ_SK_NS1F_6fusion15FusionCallbacksIS1J_NS1M_17LinearCombinationISJ_fSJ_fLNS_15FloatRoundStyleE2EEESI_S1L_JEEENS4_5SM1004TMEM4LOAD26SM100_TMEM_LOAD_16dp256b8xES11_NS12_INS13_ILi3ELi4ELi3EEES16_NST_INS5_IJS17_SF_EEENS5_IJSF_SC_EEEEEEENS4_17SM75_U32x4_LDSM_NENS4_14SM90_TMA_STOREES20_NS4_17SM90_U32x4_STSM_NENS4_39AutoVectorizingCopyWithAssumedAlignmentILi128EEEEEEvvEEEEvNT_6ParamsE) ;  /* 0xffffff5c04907950 */ /* 0x000fea0003c3ffff */
        .weak           $__internal_2_$__cuda_sm10x_tcgen05_guardrail_trap_unallocated_columns_being_dealloced
        .type           $__internal_2_$__cuda_sm10x_tcgen05_guardrail_trap_unallocated_columns_being_dealloced,@function
        .size           $__internal_2_$__cuda_sm10x_tcgen05_guardrail_trap_unallocated_columns_being_dealloced,(.L_x_183 - $__internal_2_$__cuda_sm10x_tcgen05_guardrail_trap_unallocated_columns_being_dealloced)
$__internal_2_$__cuda_sm10x_tcgen05_guardrail_trap_unallocated_columns_being_dealloced:
[----:B------:R-:W-:Y:S05]  /*a1c0*/  BPT.TRAP 0x1 ;  /* 0x000000040000795c */ /* 0x000fea0000300000 */
[----:B------:R-:W-:-:S04]  /*a1d0*/  HFMA2 R3, -RZ, RZ, 0, 0 ;  /* 0x00000000ff037431 */ /* 0x000fc800000001ff */
[----:B------:R-:W-:Y:S05]  /*a1e0*/  RET.REL.NODEC R2 `(_ZN7cutlass13device_kernelINS_4gemm6kernel13GemmUniversalIN4cute5tupleIJiiiiEEENS1_10collective13CollectiveMmaINS1_35MainloopSm100TmaUmmaWarpSpecializedILi4ELi2ELi4ENS5_IJNS4_1CILi2EEENSA_ILi1EEESC_EEEEENS5_IJNSA_ILi64EEENSA_ILi256EEENSA_ILi32EEEEEENS_6half_tENS5_IJlSC_lEEESJ_SK_NS4_8TiledMMAINS4_8MMA_AtomIJNS4_20SM100_MMA_F16BF16_SSISJ_SJ_fLi64ELi256ELNS4_4UMMA5MajorE0ELSP_0ELNSO_7ScaleInE0ELSQ_0EEEEEENS4_6LayoutINS5_IJSC_SC_SC_EEENS5_IJNSA_ILi0EEESV_SV_EEEEENS5_IJNS4_10UnderscoreESY_SY_EEEEENS4_13SM90_TMA_LOADENS4_14ComposedLayoutINS4_7SwizzleILi2ELi4ELi3EEENS4_18smem_ptr_flag_bitsILi16EEENST_INS5_IJNSA_ILi8EEESH_EEENS5_IJSH_SC_EEEEEEEvNS4_8identityENS4_23SM90_TMA_LOAD_MULTICASTES1B_vS1C_EENS_8epilogue10collective18CollectiveEpilogueINS1F_23Sm100TmaWarpSpecializedILi4ELi2ELi32ELb1ELb0EEEJSI_NS5_IJNST_ISF_SC_EES1K_EEESJ_SK_SJ_SK_NS1F_6fusion15FusionCallbacksIS1J_NS1M_17LinearCombinationISJ_fSJ_fLNS_15FloatRoundStyleE2EEESI_S1L_JEEENS4_5SM1004TMEM4LOAD26SM100_TMEM_LOAD_16dp256b8xES11_NS12_INS13_ILi3ELi4ELi3EEES16_NST_INS5_IJS17_SF_EEENS5_IJSF_SC_EEEEEEENS4_17SM75_U32x4_LDSM_NENS4_14SM90_TMA_STOREES20_NS4_17SM90_U32x4_STSM_NENS4_39AutoVectorizingCopyWithAssumedAlignmentILi128EEEEEEvvEEEEvNT_6ParamsE) ;  /* 0xffffff5c02847950 */ /* 0x000fea0003c3ffff */
.L_x_182:
[----:B------:R-:W-:-:S00]  /*a1f0*/  BRA `(.L_x_182) ;  /* 0xfffffffc00fc7947 */ /* 0x000fc0000383ffff */
[----:B------:R-:W-:-:S00]  /*a200*/  NOP ;  /* 0x0000000000007918 */ /* 0x000fc00000000000 */
[----:B------:R-:W-:-:S00]  /*a210*/  NOP ;  /* 0x0000000000007918 */ /* 0x000fc00000000000 */
[----:B------:R-:W-:-:S00]  /*a220*/  NOP ;  /* 0x0000000000007918 */ /* 0x000fc00000000000 */
[----:B------:R-:W-:-:S00]  /*a230*/  NOP ;  /* 0x0000000000007918 */ /* 0x000fc00000000000 */
[----:B------:R-:W-:-:S00]  /*a240*/  NOP ;  /* 0x0000000000007918 */ /* 0x000fc00000000000 */
[----:B------:R-:W-:-:S00]  /*a250*/  NOP ;  /* 0x0000000000007918 */ /* 0x000fc00000000000 */
[----:B------:R-:W-:-:S00]  /*a260*/  NOP ;  /* 0x0000000000007918 */ /* 0x000fc00000000000 */
[----:B------:R-:W-:-:S00]  /*a270*/  NOP ;  /* 0x0000000000007918 */ /* 0x000fc00000000000 */
.L_x_183:


//--------------------- .nv.global.init           --------------------------
	.section	.nv.global.init,"aw",@progbits
.nv.global.init:
	.type		$str$27,@object
	.size		$str$27,($str$28 - $str$27)
$str$27:
        /*0000*/ 	.byte	0x28, 0x61, 0x64, 0x64, 0x72, 0x65, 0x73, 0x73, 0x20, 0x26, 0x20, 0x6d, 0x61, 0x73, 0x6b, 0x29
        /*0010*/ 	.byte	0x20, 0x3d, 0x3d, 0x20, 0x30, 0x00
	.type		$str$28,@object
	.size		$str$28,($str$26 - $str$28)
$str$28:
        /*0016*/ 	.byte	0x2f, 0x74, 0x6d, 0x70, 0x2f, 0x63, 0x75, 0x74, 0x6c, 0x61, 0x73, 0x73, 0x5f, 0x73, 0x77, 0x65
        /*0026*/ 	.byte	0x65, 0x70, 0x5f, 0x73, 0x72, 0x63, 0x2f, 0x69, 0x6e, 0x63, 0x6c, 0x75, 0x64, 0x65, 0x2f, 0x63
        /*0036*/ 	.byte	0x75, 0x74, 0x65, 0x2f, 0x70, 0x6f, 0x69, 0x6e, 0x74, 0x65, 0x72, 0x5f, 0x66, 0x6c, 0x61, 0x67
        /*0046*/ 	.byte	0x67, 0x65, 0x64, 0x2e, 0x68, 0x70, 0x70, 0x00
	.type		$str$26,@object
	.size		$str$26,($str$25 - $str$26)
$str$26:
        /*004e*/ 	.byte	0x2f, 0x74, 0x6d, 0x70, 0x2f, 0x63, 0x75, 0x74, 0x6c, 0x61, 0x73, 0x73, 0x5f, 0x73, 0x77, 0x65
        /*005e*/ 	.byte	0x65, 0x70, 0x5f, 0x73, 0x72, 0x63, 0x2f, 0x69, 0x6e, 0x63, 0x6c, 0x75, 0x64, 0x65, 0x2f, 0x63
        /*006e*/ 	.byte	0x75, 0x74, 0x65, 0x2f, 0x61, 0x74, 0x6f, 0x6d, 0x2f, 0x63, 0x6f, 0x70, 0x79, 0x5f, 0x74, 0x72
        /*007e*/ 	.byte	0x61, 0x69, 0x74, 0x73, 0x5f, 0x73, 0x6d, 0x31, 0x30, 0x30, 0x2e, 0x68, 0x70, 0x70, 0x00
	.type		$str$25,@object
	.size		$str$25,(__unnamed_1 - $str$25)
$str$25:
        /*008d*/ 	.byte	0x28, 0x28, 0x75, 0x69, 0x6e, 0x74, 0x33, 0x32, 0x5f, 0x74, 0x28, 0x74, 0x68, 0x72, 0x65, 0x61
        /*009d*/ 	.byte	0x64, 0x49, 0x64, 0x78, 0x2e, 0x78, 0x29, 0x20, 0x2f, 0x20, 0x33, 0x32, 0x29, 0x20, 0x25, 0x20
        /*00ad*/ 	.byte	0x34, 0x29, 0x20, 0x3d, 0x3d, 0x20, 0x28, 0x28, 0x28, 0x74, 0x6d, 0x65, 0x6d, 0x5f, 0x61, 0x64
        /*00bd*/ 	.byte	0x64, 0x72, 0x20, 0x3e, 0x3e, 0x20, 0x31, 0x36, 0x29, 0x20, 0x2f, 0x20, 0x33, 0x32, 0x29, 0x20
        /*00cd*/ 	.byte	0x25, 0x20, 0x34, 0x29, 0x00
	.type		__unnamed_1,@object
	.size		__unnamed_1,(__unnamed_2 - __unnamed_1)
__unnamed_1:
        /*00d2*/ 	.byte	0x61, 0x75, 0x74, 0x6f, 0x20, 0x63, 0x75, 0x74, 0x65, 0x3a, 0x3a, 0x61, 0x73, 0x5f, 0x70, 0x6f
        /* <DEDUP_REMOVED lines=24> */
        /*0262*/ 	.byte	0x3e, 0x3e, 0x3e, 0x5d, 0x00
	.type		__unnamed_2,@object
	.size		__unnamed_2,(.L_2 - __unnamed_2)
__unnamed_2:
        /* <DEDUP_REMOVED lines=46> */
        /*0547*/ 	.byte	0x75, 0x74, 0x65, 0x3a, 0x3a, 0x43, 0x3c, 0x30, 0x3e, 0x3e, 0x3e, 0x3e, 0x5d, 0x00
.L_2:


//--------------------- .nv.shared._ZN7cutlass13device_kernelINS_4gemm6kernel13GemmUniversalIN4cute5tupleIJiiiiEEENS1_10collective13CollectiveMmaINS1_35MainloopSm100TmaUmmaWarpSpecializedILi4ELi2ELi4ENS5_IJNS4_1CILi2EEENSA_ILi1EEESC_EEEEENS5_IJNSA_ILi64EEENSA_ILi256EEENSA_ILi32EEEEEENS_6half_tENS5_IJlSC_lEEESJ_SK_NS4_8TiledMMAINS4_8MMA_AtomIJNS4_20SM100_MMA_F16BF16_SSISJ_SJ_fLi64ELi256ELNS4_4UMMA5MajorE0ELSP_0ELNSO_7ScaleInE0ELSQ_0EEEEEENS4_6LayoutINS5_IJSC_SC_SC_EEENS5_IJNSA_ILi0EEESV_SV_EEEEENS5_IJNS4_10UnderscoreESY_SY_EEEEENS4_13SM90_TMA_LOADENS4_14ComposedLayoutINS4_7SwizzleILi2ELi4ELi3EEENS4_18smem_ptr_flag_bitsILi16EEENST_INS5_IJNSA_ILi8EEESH_EEENS5_IJSH_SC_EEEEEEEvNS4_8identityENS4_23SM90_TMA_LOAD_MULTICASTES1B_vS1C_EENS_8epilogue10collective18CollectiveEpilogueINS1F_23Sm100TmaWarpSpecializedILi4ELi2ELi32ELb1ELb0EEEJSI_NS5_IJNST_ISF_SC_EES1K_EEESJ_SK_SJ_SK_NS1F_6fusion15FusionCallbacksIS1J_NS1M_17LinearCombinationISJ_fSJ_fLNS_15FloatRoundStyleE2EEESI_S1L_JEEENS4_5SM1004TMEM4LOAD26SM100_TMEM_LOAD_16dp256b8xES11_NS12_INS13_ILi3ELi4ELi3EEES16_NST_INS5_IJS17_SF_EEENS5_IJSF_SC_EEEEEEENS4_17SM75_U32x4_LDSM_NENS4_14SM90_TMA_STOREES20_NS4_17SM90_U32x4_STSM_NENS4_39AutoVectorizingCopyWithAssumedAlignmentILi128EEEEEEvvEEEEvNT_6ParamsE --------------------------
	.section	.nv.shared._ZN7cutlass13device_kernelINS_4gemm6kernel13GemmUniversalIN4cute5tupleIJiiiiEEENS1_10collective13CollectiveMmaINS1_35MainloopSm100TmaUmmaWarpSpecializedILi4ELi2ELi4ENS5_IJNS4_1CILi2EEENSA_ILi1EEESC_EEEEENS5_IJNSA_ILi64EEENSA_ILi256EEENSA_ILi32EEEEEENS_6half_tENS5_IJlSC_lEEESJ_SK_NS4_8TiledMMAINS4_8MMA_AtomIJNS4_20SM100_MMA_F16BF16_SSISJ_SJ_fLi64ELi256ELNS4_4UMMA5MajorE0ELSP_0ELNSO_7ScaleInE0ELSQ_0EEEEEENS4_6LayoutINS5_IJSC_SC_SC_EEENS5_IJNSA_ILi0EEESV_SV_EEEEENS5_IJNS4_10UnderscoreESY_SY_EEEEENS4_13SM90_TMA_LOADENS4_14ComposedLayoutINS4_7SwizzleILi2ELi4ELi3EEENS4_18smem_ptr_flag_bitsILi16EEENST_INS5_IJNSA_ILi8EEESH_EEENS5_IJSH_SC_EEEEEEEvNS4_8identityENS4_23SM90_TMA_LOAD_MULTICASTES1B_vS1C_EENS_8epilogue10collective18CollectiveEpilogueINS1F_23Sm100TmaWarpSpecializedILi4ELi2ELi32ELb1ELb0EEEJSI_NS5_IJNST_ISF_SC_EES1K_EEESJ_SK_SJ_SK_NS1F_6fusion15FusionCallbacksIS1J_NS1M_17LinearCombinationISJ_fSJ_fLNS_15FloatRoundStyleE2EEESI_S1L_JEEENS4_5SM1004TMEM4LOAD26SM100_TMEM_LOAD_16dp256b8xES11_NS12_INS13_ILi3ELi4ELi3EEES16_NST_INS5_IJS17_SF_EEENS5_IJSF_SC_EEEEEEENS4_17SM75_U32x4_LDSM_NENS4_14SM90_TMA_STOREES20_NS4_17SM90_U32x4_STSM_NENS4_39AutoVectorizingCopyWithAssumedAlignmentILi128EEEEEEvvEEEEvNT_6ParamsE,"aw",@nobits
	.sectionflags	@""
	.align	16
	.zero		1024


//--------------------- .nv.shared.reserved.0     --------------------------
	.section	.nv.shared.reserved.0,"aw",@nobits
	.weak		__nv_reservedSMEM_offset_0_alias
	.size		__nv_reservedSMEM_offset_0_alias, 0, 64
	.other		__nv_reservedSMEM_offset_0_alias,@"STO_CUDA_RESERVED_SHARED STV_DEFAULT"
__nv_reservedSMEM_offset_0_alias:
	.zero		0
.nv.shared.reserved.0:
	.zero		64
	.weak		__nv_reservedSMEM_tcgen05_partition
	.type		__nv_reservedSMEM_tcgen05_partition,@object
	.size		__nv_reservedSMEM_tcgen05_partition,(.L_0 - __nv_reservedSMEM_tcgen05_partition)
__nv_reservedSMEM_tcgen05_partition:
	.zero		32
.L_0:


//--------------------- .nv.global                --------------------------
	.section	.nv.global,"aw",@nobits
.nv.global:
	.type		_ZN39_INTERNAL_299347e1_4_k_cu_892b1ef6_75224cute1_E,@object
	.size		_ZN39_INTERNAL_299347e1_4_k_cu_892b1ef6_75224cute1_E,(_ZN39_INTERNAL_299347e1_4_k_cu_892b1ef6_75224cuda3std3__45__cpo6cbeginE - _ZN39_INTERNAL_299347e1_4_k_cu_892b1ef6_75224cute1_E)
_ZN39_INTERNAL_299347e1_4_k_cu_892b1ef6_75224cute1_E:
	.zero		1
	.type		_ZN39_INTERNAL_299347e1_4_k_cu_892b1ef6_75224cuda3std3__45__cpo6cbeginE,@object
	.size		_ZN39_INTERNAL_299347e1_4_k_cu_892b1ef6_75224cuda3std3__45__cpo6cbeginE,(_ZN39_INTERNAL_299347e1_4_k_cu_892b1ef6_75224cuda3std3__48in_placeE - _ZN39_INTERNAL_299347e1_4_k_cu_892b1ef6_75224cuda3std3__45__cpo6cbeginE)
_ZN39_INTERNAL_299347e1_4_k_cu_892b1ef6_75224cuda3std3__45__cpo6cbeginE:
	.zero		1
	.type		_ZN39_INTERNAL_299347e1_4_k_cu_892b1ef6_75224cuda3std3__48in_placeE,@object
	.size		_ZN39_INTERNAL_299347e1_4_k_cu_892b1ef6_75224cuda3std3__48in_placeE,(_ZN39_INTERNAL_299347e1_4_k_cu_892b1ef6_75224cuda3std6ranges3__45__cpo9iter_moveE - _ZN39_INTERNAL_299347e1_4_k_cu_892b1ef6_75224cuda3std3__48in_placeE)
_ZN39_INTERNAL_299347e1_4_k_cu_892b1ef6_75224cuda3std3__48in_placeE:
	.zero		1
	.type		_ZN39_INTERNAL_299347e1_4_k_cu_892b1ef6_75224cuda3std6ranges3__45__cpo9iter_moveE,@object
	.size		_ZN39_INTERNAL_299347e1_4_k_cu_892b1ef6_75224cuda3std6ranges3__45__cpo9iter_moveE,(_ZN39_INTERNAL_299347e1_4_k_cu_892b1ef6_75224cuda3std3__45__cpo5beginE - _ZN39_INTERNAL_299347e1_4_k_cu_892b1ef6_75224cuda3std6ranges3__45__cpo9iter_moveE)
_ZN39_INTERNAL_299347e1_4_k_cu_892b1ef6_75224cuda3std6ranges3__45__cpo9iter_moveE:
	.zero		1
	.type		_ZN39_INTERNAL_299347e1_4_k_cu_892b1ef6_75224cuda3std3__45__cpo5beginE,@object
	.size		_ZN39_INTERNAL_299347e1_4_k_cu_892b1ef6_75224cuda3std3__45__cpo5beginE,(_ZN39_INTERNAL_299347e1_4_k_cu_892b1ef6_75224cuda3std3__441_GLOBAL__N__299347e1_4_k_cu_892b1ef6_75226ignoreE - _ZN39_INTERNAL_299347e1_4_k_cu_892b1ef6_75224cuda3std3__45__cpo5beginE)
_ZN39_INTERNAL_299347e1_4_k_cu_892b1ef6_75224cuda3std3__45__cpo5beginE:
	.zero		1
	.type		_ZN39_INTERNAL_299347e1_4_k_cu_892b1ef6_75224cuda3std3__441_GLOBAL__N__299347e1_4_k_cu_892b1ef6_75226ignoreE,@object
	.size		_ZN39_INTERNAL_299347e1_4_k_cu_892b1ef6_75224cuda3std3__441_GLOBAL__N__299347e1_4_k_cu_892b1ef6_75226ignoreE,(_ZN39_INTERNAL_299347e1_4_k_cu_892b1ef6_75224cute7productE - _ZN39_INTERNAL_299347e1_4_k_cu_892b1ef6_75224cuda3std3__441_GLOBAL__N__299347e1_4_k_cu_892b1ef6_75226ignoreE)
_ZN39_INTERNAL_299347e1_4_k_cu_892b1ef6_75224cuda3std3__441_GLOBAL__N__299347e1_4_k_cu_892b1ef6_75226ignoreE:
	.zero		1
	.type		_ZN39_INTERNAL_299347e1_4_k_cu_892b1ef6_75224cute7productE,@object
	.size		_ZN39_INTERNAL_299347e1_4_k_cu_892b1ef6_75224cute7productE,(_ZN39_INTERNAL_299347e1_4_k_cu_892b1ef6_75224cuda3std3__45__cpo3endE - _ZN39_INTERNAL_299347e1_4_k_cu_892b1ef6_75224cute7productE)
_ZN39_INTERNAL_299347e1_4_k_cu_892b1ef6_75224cute7productE:
	.zero		1
	.type		_ZN39_INTERNAL_299347e1_4_k_cu_892b1ef6_75224cuda3std3__45__cpo3endE,@object
	.size		_ZN39_INTERNAL_299347e1_4_k_cu_892b1ef6_75224cuda3std3__45__cpo3endE,(_ZN39_INTERNAL_299347e1_4_k_cu_892b1ef6_75224cuda3std3__419piecewise_constructE - _ZN39_INTERNAL_299347e1_4_k_cu_892b1ef6_75224cuda3std3__45__cpo3endE)
_ZN39_INTERNAL_299347e1_4_k_cu_892b1ef6_75224cuda3std3__45__cpo3endE:
	.zero		1
	.type		_ZN39_INTERNAL_299347e1_4_k_cu_892b1ef6_75224cuda3std3__419piecewise_constructE,@object
	.size		_ZN39_INTERNAL_299347e1_4_k_cu_892b1ef6_75224cuda3std3__419piecewise_constructE,(_ZN39_INTERNAL_299347e1_4_k_cu_892b1ef6_75224cuda3std3__45__cpo4cendE - _ZN39_INTERNAL_299347e1_4_k_cu_892b1ef6_75224cuda3std3__419piecewise_constructE)
_ZN39_INTERNAL_299347e1_4_k_cu_892b1ef6_75224cuda3std3__419piecewise_constructE:
	.zero		1
	.type		_ZN39_INTERNAL_299347e1_4_k_cu_892b1ef6_75224cuda3std3__45__cpo4cendE,@object
	.size		_ZN39_INTERNAL_299347e1_4_k_cu_892b1ef6_75224cuda3std3__45__cpo4cendE,(_ZN39_INTERNAL_299347e1_4_k_cu_892b1ef6_75224cuda3std6ranges3__45__cpo4swapE - _ZN39_INTERNAL_299347e1_4_k_cu_892b1ef6_75224cuda3std3__45__cpo4cendE)
_ZN39_INTERNAL_299347e1_4_k_cu_892b1ef6_75224cuda3std3__45__cpo4cendE:
	.zero		1
	.type		_ZN39_INTERNAL_299347e1_4_k_cu_892b1ef6_75224cuda3std6ranges3__45__cpo4swapE,@object
	.size		_ZN39_INTERNAL_299347e1_4_k_cu_892b1ef6_75224cuda3std6ranges3__45__cpo4swapE,(.L_10 - _ZN39_INTERNAL_299347e1_4_k_cu_892b1ef6_75224cuda3std6ranges3__45__cpo4swapE)
_ZN39_INTERNAL_299347e1_4_k_cu_892b1ef6_75224cuda3std6ranges3__45__cpo4swapE:
	.zero		1
.L_10:


//--------------------- .nv.constant0._ZN7cutlass13device_kernelINS_4gemm6kernel13GemmUniversalIN4cute5tupleIJiiiiEEENS1_10collective13CollectiveMmaINS1_35MainloopSm100TmaUmmaWarpSpecializedILi4ELi2ELi4ENS5_IJNS4_1CILi2EEENSA_ILi1EEESC_EEEEENS5_IJNSA_ILi64EEENSA_ILi256EEENSA_ILi32EEEEEENS_6half_tENS5_IJlSC_lEEESJ_SK_NS4_8TiledMMAINS4_8MMA_AtomIJNS4_20SM100_MMA_F16BF16_SSISJ_SJ_fLi64ELi256ELNS4_4UMMA5MajorE0ELSP_0ELNSO_7ScaleInE0ELSQ_0EEEEEENS4_6LayoutINS5_IJSC_SC_SC_EEENS5_IJNSA_ILi0EEESV_SV_EEEEENS5_IJNS4_10UnderscoreESY_SY_EEEEENS4_13SM90_TMA_LOADENS4_14ComposedLayoutINS4_7SwizzleILi2ELi4ELi3EEENS4_18smem_ptr_flag_bitsILi16EEENST_INS5_IJNSA_ILi8EEESH_EEENS5_IJSH_SC_EEEEEEEvNS4_8identityENS4_23SM90_TMA_LOAD_MULTICASTES1B_vS1C_EENS_8epilogue10collective18CollectiveEpilogueINS1F_23Sm100TmaWarpSpecializedILi4ELi2ELi32ELb1ELb0EEEJSI_NS5_IJNST_ISF_SC_EES1K_EEESJ_SK_SJ_SK_NS1F_6fusion15FusionCallbacksIS1J_NS1M_17LinearCombinationISJ_fSJ_fLNS_15FloatRoundStyleE2EEESI_S1L_JEEENS4_5SM1004TMEM4LOAD26SM100_TMEM_LOAD_16dp256b8xES11_NS12_INS13_ILi3ELi4ELi3EEES16_NST_INS5_IJS17_SF_EEENS5_IJSF_SC_EEEEEEENS4_17SM75_U32x4_LDSM_NENS4_14SM90_TMA_STOREES20_NS4_17SM90_U32x4_STSM_NENS4_39AutoVectorizingCopyWithAssumedAlignmentILi128EEEEEEvvEEEEvNT_6ParamsE --------------------------
	.section	.nv.constant0._ZN7cutlass13device_kernelINS_4gemm6kernel13GemmUniversalIN4cute5tupleIJiiiiEEENS1_10collective13CollectiveMmaINS1_35MainloopSm100TmaUmmaWarpSpecializedILi4ELi2ELi4ENS5_IJNS4_1CILi2EEENSA_ILi1EEESC_EEEEENS5_IJNSA_ILi64EEENSA_ILi256EEENSA_ILi32EEEEEENS_6half_tENS5_IJlSC_lEEESJ_SK_NS4_8TiledMMAINS4_8MMA_AtomIJNS4_20SM100_MMA_F16BF16_SSISJ_SJ_fLi64ELi256ELNS4_4UMMA5MajorE0ELSP_0ELNSO_7ScaleInE0ELSQ_0EEEEEENS4_6LayoutINS5_IJSC_SC_SC_EEENS5_IJNSA_ILi0EEESV_SV_EEEEENS5_IJNS4_10UnderscoreESY_SY_EEEEENS4_13SM90_TMA_LOADENS4_14ComposedLayoutINS4_7SwizzleILi2ELi4ELi3EEENS4_18smem_ptr_flag_bitsILi16EEENST_INS5_IJNSA_ILi8EEESH_EEENS5_IJSH_SC_EEEEEEEvNS4_8identityENS4_23SM90_TMA_LOAD_MULTICASTES1B_vS1C_EENS_8epilogue10collective18CollectiveEpilogueINS1F_23Sm100TmaWarpSpecializedILi4ELi2ELi32ELb1ELb0EEEJSI_NS5_IJNST_ISF_SC_EES1K_EEESJ_SK_SJ_SK_NS1F_6fusion15FusionCallbacksIS1J_NS1M_17LinearCombinationISJ_fSJ_fLNS_15FloatRoundStyleE2EEESI_S1L_JEEENS4_5SM1004TMEM4LOAD26SM100_TMEM_LOAD_16dp256b8xES11_NS12_INS13_ILi3ELi4ELi3EEES16_NST_INS5_IJS17_SF_EEENS5_IJSF_SC_EEEEEEENS4_17SM75_U32x4_LDSM_NENS4_14SM90_TMA_STOREES20_NS4_17SM90_U32x4_STSM_NENS4_39AutoVectorizingCopyWithAssumedAlignmentILi128EEEEEEvvEEEEvNT_6ParamsE,"a",@progbits
	.sectionflags	@""
	.align	4
.nv.constant0._ZN7cutlass13device_kernelINS_4gemm6kernel13GemmUniversalIN4cute5tupleIJiiiiEEENS1_10collective13CollectiveMmaINS1_35MainloopSm100TmaUmmaWarpSpecializedILi4ELi2ELi4ENS5_IJNS4_1CILi2EEENSA_ILi1EEESC_EEEEENS5_IJNSA_ILi64EEENSA_ILi256EEENSA_ILi32EEEEEENS_6half_tENS5_IJlSC_lEEESJ_SK_NS4_8TiledMMAINS4_8MMA_AtomIJNS4_20SM100_MMA_F16BF16_SSISJ_SJ_fLi64ELi256ELNS4_4UMMA5MajorE0ELSP_0ELNSO_7ScaleInE0ELSQ_0EEEEEENS4_6LayoutINS5_IJSC_SC_SC_EEENS5_IJNSA_ILi0EEESV_SV_EEEEENS5_IJNS4_10UnderscoreESY_SY_EEEEENS4_13SM90_TMA_LOADENS4_14ComposedLayoutINS4_7SwizzleILi2ELi4ELi3EEENS4_18smem_ptr_flag_bitsILi16EEENST_INS5_IJNSA_ILi8EEESH_EEENS5_IJSH_SC_EEEEEEEvNS4_8identityENS4_23SM90_TMA_LOAD_MULTICASTES1B_vS1C_EENS_8epilogue10collective18CollectiveEpilogueINS1F_23Sm100TmaWarpSpecializedILi4ELi2ELi32ELb1ELb0EEEJSI_NS5_IJNST_ISF_SC_EES1K_EEESJ_SK_SJ_SK_NS1F_6fusion15FusionCallbacksIS1J_NS1M_17LinearCombinationISJ_fSJ_fLNS_15FloatRoundStyleE2EEESI_S1L_JEEENS4_5SM1004TMEM4LOAD26SM100_TMEM_LOAD_16dp256b8xES11_NS12_INS13_ILi3ELi4ELi3EEES16_NST_INS5_IJS17_SF_EEENS5_IJSF_SC_EEEEEEENS4_17SM75_U32x4_LDSM_NENS4_14SM90_TMA_STOREES20_NS4_17SM90_U32x4_STSM_NENS4_39AutoVectorizingCopyWithAssumedAlignmentILi128EEEEEEvvEEEEvNT_6ParamsE:
	.zero		2944


//--------------------- SYMBOLS --------------------------

	.type		.nv.reservedSmem.offset0,@object
	.size		.nv.reservedSmem.offset0,0x4
	.type		.nv.reservedSmem.cap,@object
	.size		.nv.reservedSmem.cap,0x4
	.type		__assertfail,@function
